//
// Generated by NVIDIA NVVM Compiler
//
// Compiler Build ID: CL-36424714
// Cuda compilation tools, release 13.0, V13.0.88
// Based on NVVM 20.0.0
//

.version 9.0
.target sm_100
.address_size 64

	// .globl	_Z4findiiPi
.extern .func  (.param .b64 func_retval0) malloc
(
	.param .b64 malloc_param_0
)
;
.extern .func free
(
	.param .b64 free_param_0
)
;

.visible .entry _Z4findiiPi(
	.param .u32 _Z4findiiPi_param_0,
	.param .u32 _Z4findiiPi_param_1,
	.param .u64 .ptr .align 1 _Z4findiiPi_param_2
)
{
	.reg .pred 	%p<78>;
	.reg .b16 	%rs<105>;
	.reg .b32 	%r<1019>;
	.reg .b64 	%rd<99>;

	ld.param.u32 	%r203, [_Z4findiiPi_param_0];
	ld.param.u32 	%r204, [_Z4findiiPi_param_1];
	mov.u32 	%r205, %ctaid.x;
	add.s32 	%r1, %r203, %r205;
	mov.u32 	%r206, %tid.x;
	add.s32 	%r2, %r204, %r206;
	max.s32 	%r207, %r1, %r2;
	setp.gt.s32 	%p1, %r207, 99;
	@%p1 bra 	$L__BB0_86;
	mul.hi.s32 	%r211, %r1, 1431655766;
	shr.u32 	%r212, %r211, 31;
	add.s32 	%r213, %r211, %r212;
	mul.lo.s32 	%r214, %r213, 3;
	not.b32 	%r215, %r214;
	add.s32 	%r3, %r215, %r1;
	mul.hi.s32 	%r216, %r2, 1431655766;
	shr.u32 	%r217, %r216, 31;
	add.s32 	%r218, %r216, %r217;
	mul.lo.s32 	%r219, %r218, 3;
	not.b32 	%r220, %r219;
	add.s32 	%r4, %r220, %r2;
	mul.hi.s32 	%r221, %r213, 1431655766;
	shr.u32 	%r222, %r221, 31;
	add.s32 	%r223, %r221, %r222;
	mul.lo.s32 	%r224, %r223, 3;
	not.b32 	%r225, %r224;
	add.s32 	%r5, %r225, %r213;
	mul.hi.s32 	%r226, %r218, 1431655766;
	shr.u32 	%r227, %r226, 31;
	add.s32 	%r228, %r226, %r227;
	mul.lo.s32 	%r229, %r228, 3;
	not.b32 	%r230, %r229;
	add.s32 	%r6, %r230, %r218;
	mul.hi.s32 	%r231, %r1, 954437177;
	shr.u32 	%r232, %r231, 31;
	shr.s32 	%r233, %r231, 1;
	add.s32 	%r234, %r233, %r232;
	mul.hi.s32 	%r235, %r2, 954437177;
	shr.u32 	%r236, %r235, 31;
	shr.s32 	%r237, %r235, 1;
	add.s32 	%r238, %r237, %r236;
	mul.hi.s32 	%r239, %r234, 1431655766;
	shr.u32 	%r240, %r239, 31;
	add.s32 	%r241, %r239, %r240;
	mul.lo.s32 	%r242, %r241, 3;
	not.b32 	%r243, %r242;
	add.s32 	%r7, %r243, %r234;
	mul.hi.s32 	%r244, %r238, 1431655766;
	shr.u32 	%r245, %r244, 31;
	add.s32 	%r246, %r244, %r245;
	mul.lo.s32 	%r247, %r246, 3;
	not.b32 	%r248, %r247;
	add.s32 	%r8, %r248, %r238;
	mul.hi.s32 	%r249, %r1, 1272582903;
	shr.u32 	%r250, %r249, 31;
	shr.s32 	%r251, %r249, 3;
	add.s32 	%r252, %r251, %r250;
	mul.hi.s32 	%r253, %r2, 1272582903;
	shr.u32 	%r254, %r253, 31;
	shr.s32 	%r255, %r253, 3;
	add.s32 	%r256, %r255, %r254;
	mul.hi.s32 	%r257, %r252, 1431655766;
	shr.u32 	%r258, %r257, 31;
	add.s32 	%r259, %r257, %r258;
	mul.lo.s32 	%r260, %r259, 3;
	not.b32 	%r261, %r260;
	add.s32 	%r9, %r261, %r252;
	mul.hi.s32 	%r262, %r256, 1431655766;
	shr.u32 	%r263, %r262, 31;
	add.s32 	%r264, %r262, %r263;
	mul.lo.s32 	%r265, %r264, 3;
	not.b32 	%r266, %r265;
	add.s32 	%r10, %r266, %r256;
	mul.hi.s32 	%r267, %r1, 424194301;
	shr.u32 	%r268, %r267, 31;
	shr.s32 	%r269, %r267, 3;
	add.s32 	%r270, %r269, %r268;
	mul.hi.s32 	%r271, %r2, 424194301;
	shr.u32 	%r272, %r271, 31;
	shr.s32 	%r273, %r271, 3;
	add.s32 	%r274, %r273, %r272;
	mul.hi.s32 	%r275, %r270, 1431655766;
	shr.u32 	%r276, %r275, 31;
	add.s32 	%r277, %r275, %r276;
	mul.lo.s32 	%r278, %r277, 3;
	not.b32 	%r279, %r278;
	add.s32 	%r11, %r279, %r270;
	mul.hi.s32 	%r280, %r274, 1431655766;
	shr.u32 	%r281, %r280, 31;
	add.s32 	%r282, %r280, %r281;
	mul.lo.s32 	%r283, %r282, 3;
	not.b32 	%r284, %r283;
	add.s32 	%r12, %r284, %r274;
	mul.hi.s32 	%r285, %r1, 2032597691;
	sub.s32 	%r286, %r285, %r1;
	shr.u32 	%r287, %r286, 31;
	shr.s32 	%r288, %r286, 7;
	add.s32 	%r289, %r288, %r287;
	mul.hi.s32 	%r290, %r2, 2032597691;
	sub.s32 	%r291, %r290, %r2;
	shr.u32 	%r292, %r291, 31;
	shr.s32 	%r293, %r291, 7;
	add.s32 	%r294, %r293, %r292;
	mul.hi.u32 	%r295, %r289, -1431655765;
	shr.u32 	%r296, %r295, 1;
	mul.lo.s32 	%r297, %r296, 3;
	sub.s32 	%r298, %r289, %r297;
	not.b32 	%r13, %r298;
	mul.hi.u32 	%r299, %r294, -1431655765;
	shr.u32 	%r300, %r299, 1;
	mul.lo.s32 	%r301, %r300, 3;
	sub.s32 	%r302, %r294, %r301;
	not.b32 	%r14, %r302;
	mul.hi.s32 	%r303, %r1, -1508246403;
	shr.u32 	%r304, %r303, 31;
	shr.s32 	%r305, %r303, 8;
	add.s32 	%r306, %r305, %r304;
	mul.hi.s32 	%r307, %r2, -1508246403;
	shr.u32 	%r308, %r307, 31;
	shr.s32 	%r309, %r307, 8;
	add.s32 	%r310, %r309, %r308;
	mul.hi.u32 	%r311, %r306, -1431655765;
	shr.u32 	%r312, %r311, 1;
	mul.lo.s32 	%r313, %r312, 3;
	sub.s32 	%r314, %r306, %r313;
	not.b32 	%r15, %r314;
	mul.hi.u32 	%r315, %r310, -1431655765;
	shr.u32 	%r316, %r315, 1;
	mul.lo.s32 	%r317, %r316, 3;
	sub.s32 	%r318, %r310, %r317;
	not.b32 	%r16, %r318;
	mul.hi.s32 	%r319, %r1, -502748801;
	shr.u32 	%r320, %r319, 31;
	shr.s32 	%r321, %r319, 8;
	add.s32 	%r322, %r321, %r320;
	mul.hi.s32 	%r323, %r2, -502748801;
	shr.u32 	%r324, %r323, 31;
	shr.s32 	%r325, %r323, 8;
	add.s32 	%r326, %r325, %r324;
	mul.hi.u32 	%r327, %r322, -1431655765;
	shr.u32 	%r328, %r327, 1;
	mul.lo.s32 	%r329, %r328, 3;
	sub.s32 	%r330, %r322, %r329;
	not.b32 	%r17, %r330;
	mul.hi.u32 	%r331, %r326, -1431655765;
	shr.u32 	%r332, %r331, 1;
	mul.lo.s32 	%r333, %r332, 3;
	sub.s32 	%r334, %r326, %r333;
	not.b32 	%r18, %r334;
	mul.hi.s32 	%r335, %r1, 1613640357;
	sub.s32 	%r336, %r335, %r1;
	shr.u32 	%r337, %r336, 31;
	shr.s32 	%r338, %r336, 12;
	add.s32 	%r339, %r338, %r337;
	mul.hi.s32 	%r340, %r2, 1613640357;
	sub.s32 	%r341, %r340, %r2;
	shr.u32 	%r342, %r341, 31;
	shr.s32 	%r343, %r341, 12;
	add.s32 	%r344, %r343, %r342;
	mul.hi.u32 	%r345, %r339, -1431655765;
	shr.u32 	%r346, %r345, 1;
	mul.lo.s32 	%r347, %r346, 3;
	sub.s32 	%r348, %r339, %r347;
	not.b32 	%r19, %r348;
	mul.hi.u32 	%r349, %r344, -1431655765;
	shr.u32 	%r350, %r349, 1;
	mul.lo.s32 	%r351, %r350, 3;
	sub.s32 	%r352, %r344, %r351;
	not.b32 	%r20, %r352;
	mul.hi.s32 	%r353, %r1, -1787551293;
	shr.u32 	%r354, %r353, 31;
	shr.s32 	%r355, %r353, 13;
	add.s32 	%r356, %r355, %r354;
	mul.hi.s32 	%r357, %r2, -1787551293;
	shr.u32 	%r358, %r357, 31;
	shr.s32 	%r359, %r357, 13;
	add.s32 	%r360, %r359, %r358;
	mul.hi.u32 	%r361, %r356, -1431655765;
	shr.u32 	%r362, %r361, 1;
	mul.lo.s32 	%r363, %r362, 3;
	sub.s32 	%r364, %r356, %r363;
	not.b32 	%r21, %r364;
	mul.hi.u32 	%r365, %r360, -1431655765;
	shr.u32 	%r366, %r365, 1;
	mul.lo.s32 	%r367, %r366, 3;
	sub.s32 	%r368, %r360, %r367;
	not.b32 	%r22, %r368;
	mul.hi.s32 	%r369, %r1, -595850431;
	shr.u32 	%r370, %r369, 31;
	shr.u32 	%r371, %r369, 13;
	add.s32 	%r372, %r371, %r370;
	mul.hi.s32 	%r373, %r2, -595850431;
	shr.u32 	%r374, %r373, 31;
	shr.u32 	%r375, %r373, 13;
	add.s32 	%r376, %r375, %r374;
	cvt.u16.u32 	%rs1, %r372;
	mul.hi.u16 	%rs2, %rs1, -21845;
	shr.u16 	%rs3, %rs2, 1;
	mul.lo.s16 	%rs4, %rs3, 3;
	sub.s16 	%rs5, %rs1, %rs4;
	not.b16 	%rs6, %rs5;
	cvt.s32.s16 	%r23, %rs6;
	cvt.u16.u32 	%rs7, %r376;
	mul.hi.u16 	%rs8, %rs7, -21845;
	shr.u16 	%rs9, %rs8, 1;
	mul.lo.s16 	%rs10, %rs9, 3;
	sub.s16 	%rs11, %rs7, %rs10;
	not.b16 	%rs12, %rs11;
	cvt.s32.s16 	%r24, %rs12;
	mul.hi.s32 	%r377, %r1, 1117098331;
	sub.s32 	%r378, %r377, %r1;
	shr.u32 	%r379, %r378, 31;
	shr.s32 	%r380, %r378, 17;
	add.s32 	%r381, %r380, %r379;
	mul.hi.s32 	%r382, %r2, 1117098331;
	sub.s32 	%r383, %r382, %r2;
	shr.u32 	%r384, %r383, 31;
	shr.s32 	%r385, %r383, 17;
	add.s32 	%r386, %r385, %r384;
	cvt.u16.u32 	%rs13, %r381;
	mul.hi.u16 	%rs14, %rs13, -21845;
	shr.u16 	%rs15, %rs14, 1;
	mul.lo.s16 	%rs16, %rs15, 3;
	sub.s16 	%rs17, %rs13, %rs16;
	not.b16 	%rs18, %rs17;
	cvt.s32.s16 	%r25, %rs18;
	cvt.u16.u32 	%rs19, %r386;
	mul.hi.u16 	%rs20, %rs19, -21845;
	shr.u16 	%rs21, %rs20, 1;
	mul.lo.s16 	%rs22, %rs21, 3;
	sub.s16 	%rs23, %rs19, %rs22;
	not.b16 	%rs24, %rs23;
	cvt.s32.s16 	%r26, %rs24;
	mul.hi.s32 	%r387, %r1, -1059289655;
	shr.u32 	%r388, %r387, 31;
	shr.s32 	%r389, %r387, 17;
	add.s32 	%r390, %r389, %r388;
	mul.hi.s32 	%r391, %r2, -1059289655;
	shr.u32 	%r392, %r391, 31;
	shr.s32 	%r393, %r391, 17;
	add.s32 	%r394, %r393, %r392;
	cvt.u16.u32 	%rs25, %r390;
	mul.hi.u16 	%rs26, %rs25, -21845;
	shr.u16 	%rs27, %rs26, 1;
	mul.lo.s16 	%rs28, %rs27, 3;
	sub.s16 	%rs29, %rs25, %rs28;
	not.b16 	%rs30, %rs29;
	cvt.s32.s16 	%r27, %rs30;
	cvt.u16.u32 	%rs31, %r394;
	mul.hi.u16 	%rs32, %rs31, -21845;
	shr.u16 	%rs33, %rs32, 1;
	mul.lo.s16 	%rs34, %rs33, 3;
	sub.s16 	%rs35, %rs31, %rs34;
	not.b16 	%rs36, %rs35;
	cvt.s32.s16 	%r28, %rs36;
	mul.hi.s32 	%r395, %r1, -1412386207;
	shr.u32 	%r396, %r395, 31;
	shr.s32 	%r397, %r395, 19;
	add.s32 	%r398, %r397, %r396;
	mul.hi.s32 	%r399, %r2, -1412386207;
	shr.u32 	%r400, %r399, 31;
	shr.s32 	%r401, %r399, 19;
	add.s32 	%r402, %r401, %r400;
	cvt.u16.u32 	%rs37, %r398;
	mul.hi.u16 	%rs38, %rs37, -21845;
	shr.u16 	%rs39, %rs38, 1;
	mul.lo.s16 	%rs40, %rs39, 3;
	sub.s16 	%rs41, %rs37, %rs40;
	not.b16 	%rs42, %rs41;
	cvt.s32.s16 	%r29, %rs42;
	cvt.u16.u32 	%rs43, %r402;
	mul.hi.u16 	%rs44, %rs43, -21845;
	shr.u16 	%rs45, %rs44, 1;
	mul.lo.s16 	%rs46, %rs45, 3;
	sub.s16 	%rs47, %rs43, %rs46;
	not.b16 	%rs48, %rs47;
	cvt.s32.s16 	%r30, %rs48;
	mul.hi.s32 	%r403, %r1, -1883181609;
	shr.u32 	%r404, %r403, 31;
	shr.s32 	%r405, %r403, 21;
	add.s32 	%r406, %r405, %r404;
	mul.hi.s32 	%r407, %r2, -1883181609;
	shr.u32 	%r408, %r407, 31;
	shr.s32 	%r409, %r407, 21;
	add.s32 	%r410, %r409, %r408;
	cvt.u16.u32 	%rs49, %r406;
	mul.hi.u16 	%rs50, %rs49, -21845;
	shr.u16 	%rs51, %rs50, 1;
	mul.lo.s16 	%rs52, %rs51, 3;
	sub.s16 	%rs53, %rs49, %rs52;
	not.b16 	%rs54, %rs53;
	cvt.s32.s16 	%r31, %rs54;
	cvt.u16.u32 	%rs55, %r410;
	mul.hi.u16 	%rs56, %rs55, -21845;
	shr.u16 	%rs57, %rs56, 1;
	mul.lo.s16 	%rs58, %rs57, 3;
	sub.s16 	%rs59, %rs55, %rs58;
	not.b16 	%rs60, %rs59;
	cvt.s32.s16 	%r32, %rs60;
	mul.hi.s32 	%r411, %r1, -627727203;
	shr.u32 	%r412, %r411, 31;
	shr.s32 	%r413, %r411, 21;
	add.s32 	%r414, %r413, %r412;
	mul.hi.s32 	%r415, %r2, -627727203;
	shr.u32 	%r416, %r415, 31;
	shr.s32 	%r417, %r415, 21;
	add.s32 	%r418, %r417, %r416;
	cvt.u16.u32 	%rs61, %r414;
	and.b16  	%rs62, %rs61, 255;
	mul.lo.s16 	%rs63, %rs62, 171;
	shr.u16 	%rs64, %rs63, 9;
	mul.lo.s16 	%rs65, %rs64, 3;
	sub.s16 	%rs66, %rs61, %rs65;
	not.b16 	%rs67, %rs66;
	cvt.u32.u16 	%r419, %rs67;
	cvt.s32.s8 	%r33, %r419;
	cvt.u16.u32 	%rs68, %r418;
	and.b16  	%rs69, %rs68, 255;
	mul.lo.s16 	%rs70, %rs69, 171;
	shr.u16 	%rs71, %rs70, 9;
	mul.lo.s16 	%rs72, %rs71, 3;
	sub.s16 	%rs73, %rs68, %rs72;
	not.b16 	%rs74, %rs73;
	cvt.u32.u16 	%r420, %rs74;
	cvt.s32.s8 	%r34, %r420;
	mul.hi.s32 	%r421, %r1, -209242401;
	shr.u32 	%r422, %r421, 31;
	shr.s32 	%r423, %r421, 21;
	add.s32 	%r424, %r423, %r422;
	mul.hi.s32 	%r425, %r2, -209242401;
	shr.u32 	%r426, %r425, 31;
	shr.s32 	%r427, %r425, 21;
	add.s32 	%r428, %r427, %r426;
	cvt.u16.u32 	%rs75, %r424;
	and.b16  	%rs76, %rs75, 255;
	mul.lo.s16 	%rs77, %rs76, 171;
	shr.u16 	%rs78, %rs77, 9;
	mul.lo.s16 	%rs79, %rs78, 3;
	sub.s16 	%rs80, %rs75, %rs79;
	not.b16 	%rs81, %rs80;
	cvt.u32.u16 	%r429, %rs81;
	cvt.s32.s8 	%r35, %r429;
	cvt.u16.u32 	%rs82, %r428;
	and.b16  	%rs83, %rs82, 255;
	mul.lo.s16 	%rs84, %rs83, 171;
	shr.u16 	%rs85, %rs84, 9;
	mul.lo.s16 	%rs86, %rs85, 3;
	sub.s16 	%rs87, %rs82, %rs86;
	not.b16 	%rs88, %rs87;
	cvt.u32.u16 	%r430, %rs88;
	cvt.s32.s8 	%r36, %r430;
	mul.hi.s32 	%r431, %r1, -69747467;
	shr.u32 	%r432, %r431, 31;
	shr.s32 	%r433, %r431, 21;
	add.s32 	%r434, %r433, %r432;
	mul.hi.s32 	%r435, %r2, -69747467;
	shr.u32 	%r436, %r435, 31;
	shr.s32 	%r437, %r435, 21;
	add.s32 	%r438, %r437, %r436;
	cvt.u16.u32 	%rs89, %r434;
	and.b16  	%rs90, %rs89, 255;
	mul.lo.s16 	%rs91, %rs90, 171;
	shr.u16 	%rs92, %rs91, 9;
	mul.lo.s16 	%rs93, %rs92, 3;
	sub.s16 	%rs94, %rs89, %rs93;
	not.b16 	%rs95, %rs94;
	cvt.u32.u16 	%r439, %rs95;
	cvt.s32.s8 	%r37, %r439;
	cvt.u16.u32 	%rs96, %r438;
	and.b16  	%rs97, %rs96, 255;
	mul.lo.s16 	%rs98, %rs97, 171;
	shr.u16 	%rs99, %rs98, 9;
	mul.lo.s16 	%rs100, %rs99, 3;
	sub.s16 	%rs101, %rs96, %rs100;
	not.b16 	%rs102, %rs101;
	cvt.u32.u16 	%r440, %rs102;
	cvt.s32.s8 	%r38, %r440;
	mul.hi.s32 	%r441, %r1, -1487945963;
	shr.u32 	%r442, %r441, 31;
	shr.s32 	%r443, %r441, 27;
	add.s32 	%r444, %r443, %r442;
	mul.hi.s32 	%r445, %r2, -1487945963;
	shr.u32 	%r446, %r445, 31;
	shr.s32 	%r447, %r445, 27;
	add.s32 	%r448, %r447, %r446;
	add.s32 	%r449, %r444, -3;
	setp.lt.u32 	%p2, %r444, 3;
	selp.b32 	%r450, %r444, %r449, %p2;
	not.b32 	%r39, %r450;
	add.s32 	%r451, %r448, -3;
	setp.lt.u32 	%p3, %r448, 3;
	selp.b32 	%r452, %r448, %r451, %p3;
	not.b32 	%r40, %r452;
	mul.hi.s32 	%r453, %r1, 991963975;
	shr.u32 	%r454, %r453, 31;
	shr.s32 	%r455, %r453, 28;
	add.s32 	%r456, %r455, %r454;
	mul.hi.s32 	%r457, %r2, 991963975;
	shr.u32 	%r458, %r457, 31;
	shr.s32 	%r459, %r457, 28;
	add.s32 	%r460, %r459, %r458;
	add.s32 	%r41, %r456, -1;
	add.s32 	%r42, %r460, -1;
	{ // callseq 0, 0
	.param .b64 param0;
	st.param.b64 	[param0], 32;
	.param .b64 retval0;
	call.uni (retval0), 
	malloc, 
	(
	param0
	);
	ld.param.b64 	%rd93, [retval0];
	} // callseq 0
	{ // callseq 1, 0
	.param .b64 param0;
	st.param.b64 	[param0], 100;
	.param .b64 retval0;
	call.uni (retval0), 
	malloc, 
	(
	param0
	);
	ld.param.b64 	%rd25, [retval0];
	} // callseq 1
	st.u8 	[%rd25], %r3;
	shr.u32 	%r461, %r3, 24;
	st.u8 	[%rd25+3], %r461;
	shr.u32 	%r462, %r3, 16;
	st.u8 	[%rd25+2], %r462;
	shr.u32 	%r463, %r3, 8;
	st.u8 	[%rd25+1], %r463;
	st.u8 	[%rd25+4], %r5;
	shr.u32 	%r464, %r5, 24;
	st.u8 	[%rd25+7], %r464;
	shr.u32 	%r465, %r5, 16;
	st.u8 	[%rd25+6], %r465;
	shr.u32 	%r466, %r5, 8;
	st.u8 	[%rd25+5], %r466;
	st.u8 	[%rd25+8], %r7;
	shr.u32 	%r467, %r7, 24;
	st.u8 	[%rd25+11], %r467;
	shr.u32 	%r468, %r7, 16;
	st.u8 	[%rd25+10], %r468;
	shr.u32 	%r469, %r7, 8;
	st.u8 	[%rd25+9], %r469;
	st.u8 	[%rd25+12], %r9;
	shr.u32 	%r470, %r9, 24;
	st.u8 	[%rd25+15], %r470;
	shr.u32 	%r471, %r9, 16;
	st.u8 	[%rd25+14], %r471;
	shr.u32 	%r472, %r9, 8;
	st.u8 	[%rd25+13], %r472;
	st.u8 	[%rd25+16], %r11;
	shr.u32 	%r473, %r11, 24;
	st.u8 	[%rd25+19], %r473;
	shr.u32 	%r474, %r11, 16;
	st.u8 	[%rd25+18], %r474;
	shr.u32 	%r475, %r11, 8;
	st.u8 	[%rd25+17], %r475;
	st.u8 	[%rd25+20], %r13;
	shr.u32 	%r476, %r13, 24;
	st.u8 	[%rd25+23], %r476;
	shr.u32 	%r477, %r13, 16;
	st.u8 	[%rd25+22], %r477;
	shr.u32 	%r478, %r13, 8;
	st.u8 	[%rd25+21], %r478;
	st.u8 	[%rd25+24], %r15;
	shr.u32 	%r479, %r15, 24;
	st.u8 	[%rd25+27], %r479;
	shr.u32 	%r480, %r15, 16;
	st.u8 	[%rd25+26], %r480;
	shr.u32 	%r481, %r15, 8;
	st.u8 	[%rd25+25], %r481;
	st.u8 	[%rd25+28], %r17;
	shr.u32 	%r482, %r17, 24;
	st.u8 	[%rd25+31], %r482;
	shr.u32 	%r483, %r17, 16;
	st.u8 	[%rd25+30], %r483;
	shr.u32 	%r484, %r17, 8;
	st.u8 	[%rd25+29], %r484;
	st.u8 	[%rd25+32], %r19;
	shr.u32 	%r485, %r19, 24;
	st.u8 	[%rd25+35], %r485;
	shr.u32 	%r486, %r19, 16;
	st.u8 	[%rd25+34], %r486;
	shr.u32 	%r487, %r19, 8;
	st.u8 	[%rd25+33], %r487;
	st.u8 	[%rd25+36], %r21;
	shr.u32 	%r488, %r21, 24;
	st.u8 	[%rd25+39], %r488;
	shr.u32 	%r489, %r21, 16;
	st.u8 	[%rd25+38], %r489;
	shr.u32 	%r490, %r21, 8;
	st.u8 	[%rd25+37], %r490;
	st.u8 	[%rd25+40], %r23;
	shr.u32 	%r491, %r23, 24;
	st.u8 	[%rd25+43], %r491;
	shr.u32 	%r492, %r23, 16;
	st.u8 	[%rd25+42], %r492;
	shr.u32 	%r493, %r23, 8;
	st.u8 	[%rd25+41], %r493;
	st.u8 	[%rd25+44], %r25;
	shr.u32 	%r494, %r25, 24;
	st.u8 	[%rd25+47], %r494;
	shr.u32 	%r495, %r25, 16;
	st.u8 	[%rd25+46], %r495;
	shr.u32 	%r496, %r25, 8;
	st.u8 	[%rd25+45], %r496;
	st.u8 	[%rd25+48], %r27;
	shr.u32 	%r497, %r27, 24;
	st.u8 	[%rd25+51], %r497;
	shr.u32 	%r498, %r27, 16;
	st.u8 	[%rd25+50], %r498;
	shr.u32 	%r499, %r27, 8;
	st.u8 	[%rd25+49], %r499;
	st.u8 	[%rd25+52], %r29;
	shr.u32 	%r500, %r29, 24;
	st.u8 	[%rd25+55], %r500;
	shr.u32 	%r501, %r29, 16;
	st.u8 	[%rd25+54], %r501;
	shr.u32 	%r502, %r29, 8;
	st.u8 	[%rd25+53], %r502;
	st.u8 	[%rd25+56], %r31;
	shr.u32 	%r503, %r31, 24;
	st.u8 	[%rd25+59], %r503;
	shr.u32 	%r504, %r31, 16;
	st.u8 	[%rd25+58], %r504;
	shr.u32 	%r505, %r31, 8;
	st.u8 	[%rd25+57], %r505;
	st.u8 	[%rd25+60], %r419;
	shr.u32 	%r506, %r33, 8;
	st.u8 	[%rd25+63], %r506;
	shr.u32 	%r507, %r33, 16;
	st.u8 	[%rd25+62], %r507;
	st.u8 	[%rd25+61], %r506;
	st.u8 	[%rd25+64], %r429;
	shr.u32 	%r508, %r35, 8;
	st.u8 	[%rd25+67], %r508;
	shr.u32 	%r509, %r35, 16;
	st.u8 	[%rd25+66], %r509;
	st.u8 	[%rd25+65], %r508;
	st.u8 	[%rd25+68], %r439;
	shr.u32 	%r510, %r37, 8;
	st.u8 	[%rd25+71], %r510;
	shr.u32 	%r511, %r37, 16;
	st.u8 	[%rd25+70], %r511;
	st.u8 	[%rd25+69], %r510;
	st.u8 	[%rd25+72], %r39;
	shr.u32 	%r512, %r39, 24;
	st.u8 	[%rd25+75], %r512;
	shr.u32 	%r513, %r39, 16;
	st.u8 	[%rd25+74], %r513;
	shr.u32 	%r514, %r39, 8;
	st.u8 	[%rd25+73], %r514;
	st.u8 	[%rd25+76], %r41;
	shr.u32 	%r515, %r41, 8;
	st.u8 	[%rd25+79], %r515;
	shr.u32 	%r516, %r41, 16;
	st.u8 	[%rd25+78], %r516;
	st.u8 	[%rd25+77], %r515;
	mov.b32 	%r517, 255;
	st.u8 	[%rd25+83], %r517;
	st.u8 	[%rd25+82], %r517;
	st.u8 	[%rd25+81], %r517;
	st.u8 	[%rd25+80], %r517;
	st.u8 	[%rd25+87], %r517;
	st.u8 	[%rd25+86], %r517;
	st.u8 	[%rd25+85], %r517;
	st.u8 	[%rd25+84], %r517;
	st.u8 	[%rd25+91], %r517;
	st.u8 	[%rd25+90], %r517;
	st.u8 	[%rd25+89], %r517;
	st.u8 	[%rd25+88], %r517;
	st.u8 	[%rd25+95], %r517;
	st.u8 	[%rd25+94], %r517;
	st.u8 	[%rd25+93], %r517;
	st.u8 	[%rd25+92], %r517;
	st.u8 	[%rd25+99], %r517;
	st.u8 	[%rd25+98], %r517;
	st.u8 	[%rd25+97], %r517;
	st.u8 	[%rd25+96], %r517;
	st.u64 	[%rd93], %rd25;
	{ // callseq 2, 0
	.param .b64 param0;
	st.param.b64 	[param0], 100;
	.param .b64 retval0;
	call.uni (retval0), 
	malloc, 
	(
	param0
	);
	ld.param.b64 	%rd27, [retval0];
	} // callseq 2
	shr.u32 	%r518, %r4, 24;
	st.u8 	[%rd27+3], %r518;
	shr.u32 	%r519, %r4, 16;
	st.u8 	[%rd27+2], %r519;
	shr.u32 	%r520, %r4, 8;
	st.u8 	[%rd27+1], %r520;
	st.u8 	[%rd27], %r4;
	shr.u32 	%r521, %r6, 24;
	st.u8 	[%rd27+7], %r521;
	shr.u32 	%r522, %r6, 16;
	st.u8 	[%rd27+6], %r522;
	shr.u32 	%r523, %r6, 8;
	st.u8 	[%rd27+5], %r523;
	st.u8 	[%rd27+4], %r6;
	shr.u32 	%r524, %r8, 24;
	st.u8 	[%rd27+11], %r524;
	shr.u32 	%r525, %r8, 16;
	st.u8 	[%rd27+10], %r525;
	shr.u32 	%r526, %r8, 8;
	st.u8 	[%rd27+9], %r526;
	st.u8 	[%rd27+8], %r8;
	shr.u32 	%r527, %r10, 24;
	st.u8 	[%rd27+15], %r527;
	shr.u32 	%r528, %r10, 16;
	st.u8 	[%rd27+14], %r528;
	shr.u32 	%r529, %r10, 8;
	st.u8 	[%rd27+13], %r529;
	st.u8 	[%rd27+12], %r10;
	shr.u32 	%r530, %r12, 24;
	st.u8 	[%rd27+19], %r530;
	shr.u32 	%r531, %r12, 16;
	st.u8 	[%rd27+18], %r531;
	shr.u32 	%r532, %r12, 8;
	st.u8 	[%rd27+17], %r532;
	st.u8 	[%rd27+16], %r12;
	shr.u32 	%r533, %r14, 24;
	st.u8 	[%rd27+23], %r533;
	shr.u32 	%r534, %r14, 16;
	st.u8 	[%rd27+22], %r534;
	shr.u32 	%r535, %r14, 8;
	st.u8 	[%rd27+21], %r535;
	st.u8 	[%rd27+20], %r14;
	shr.u32 	%r536, %r16, 24;
	st.u8 	[%rd27+27], %r536;
	shr.u32 	%r537, %r16, 16;
	st.u8 	[%rd27+26], %r537;
	shr.u32 	%r538, %r16, 8;
	st.u8 	[%rd27+25], %r538;
	st.u8 	[%rd27+24], %r16;
	shr.u32 	%r539, %r18, 24;
	st.u8 	[%rd27+31], %r539;
	shr.u32 	%r540, %r18, 16;
	st.u8 	[%rd27+30], %r540;
	shr.u32 	%r541, %r18, 8;
	st.u8 	[%rd27+29], %r541;
	st.u8 	[%rd27+28], %r18;
	shr.u32 	%r542, %r20, 24;
	st.u8 	[%rd27+35], %r542;
	shr.u32 	%r543, %r20, 16;
	st.u8 	[%rd27+34], %r543;
	shr.u32 	%r544, %r20, 8;
	st.u8 	[%rd27+33], %r544;
	st.u8 	[%rd27+32], %r20;
	shr.u32 	%r545, %r22, 24;
	st.u8 	[%rd27+39], %r545;
	shr.u32 	%r546, %r22, 16;
	st.u8 	[%rd27+38], %r546;
	shr.u32 	%r547, %r22, 8;
	st.u8 	[%rd27+37], %r547;
	st.u8 	[%rd27+36], %r22;
	shr.u32 	%r548, %r24, 24;
	st.u8 	[%rd27+43], %r548;
	shr.u32 	%r549, %r24, 16;
	st.u8 	[%rd27+42], %r549;
	shr.u32 	%r550, %r24, 8;
	st.u8 	[%rd27+41], %r550;
	st.u8 	[%rd27+40], %r24;
	shr.u32 	%r551, %r26, 24;
	st.u8 	[%rd27+47], %r551;
	shr.u32 	%r552, %r26, 16;
	st.u8 	[%rd27+46], %r552;
	shr.u32 	%r553, %r26, 8;
	st.u8 	[%rd27+45], %r553;
	st.u8 	[%rd27+44], %r26;
	shr.u32 	%r554, %r28, 24;
	st.u8 	[%rd27+51], %r554;
	shr.u32 	%r555, %r28, 16;
	st.u8 	[%rd27+50], %r555;
	shr.u32 	%r556, %r28, 8;
	st.u8 	[%rd27+49], %r556;
	st.u8 	[%rd27+48], %r28;
	shr.u32 	%r557, %r30, 24;
	st.u8 	[%rd27+55], %r557;
	shr.u32 	%r558, %r30, 16;
	st.u8 	[%rd27+54], %r558;
	shr.u32 	%r559, %r30, 8;
	st.u8 	[%rd27+53], %r559;
	st.u8 	[%rd27+52], %r30;
	shr.u32 	%r560, %r32, 24;
	st.u8 	[%rd27+59], %r560;
	shr.u32 	%r561, %r32, 16;
	st.u8 	[%rd27+58], %r561;
	shr.u32 	%r562, %r32, 8;
	st.u8 	[%rd27+57], %r562;
	st.u8 	[%rd27+56], %r32;
	shr.u32 	%r563, %r34, 8;
	st.u8 	[%rd27+63], %r563;
	shr.u32 	%r564, %r34, 16;
	st.u8 	[%rd27+62], %r564;
	st.u8 	[%rd27+61], %r563;
	st.u8 	[%rd27+60], %r420;
	shr.u32 	%r565, %r36, 8;
	st.u8 	[%rd27+67], %r565;
	shr.u32 	%r566, %r36, 16;
	st.u8 	[%rd27+66], %r566;
	st.u8 	[%rd27+65], %r565;
	st.u8 	[%rd27+64], %r430;
	shr.u32 	%r567, %r38, 8;
	st.u8 	[%rd27+71], %r567;
	shr.u32 	%r568, %r38, 16;
	st.u8 	[%rd27+70], %r568;
	st.u8 	[%rd27+69], %r567;
	st.u8 	[%rd27+68], %r440;
	shr.u32 	%r569, %r40, 24;
	st.u8 	[%rd27+75], %r569;
	shr.u32 	%r570, %r40, 16;
	st.u8 	[%rd27+74], %r570;
	shr.u32 	%r571, %r40, 8;
	st.u8 	[%rd27+73], %r571;
	st.u8 	[%rd27+72], %r40;
	shr.u32 	%r572, %r42, 8;
	st.u8 	[%rd27+79], %r572;
	shr.u32 	%r573, %r42, 16;
	st.u8 	[%rd27+78], %r573;
	st.u8 	[%rd27+77], %r572;
	st.u8 	[%rd27+76], %r42;
	st.u8 	[%rd27+83], %r517;
	st.u8 	[%rd27+82], %r517;
	st.u8 	[%rd27+81], %r517;
	st.u8 	[%rd27+80], %r517;
	st.u8 	[%rd27+87], %r517;
	st.u8 	[%rd27+86], %r517;
	st.u8 	[%rd27+85], %r517;
	st.u8 	[%rd27+84], %r517;
	st.u8 	[%rd27+91], %r517;
	st.u8 	[%rd27+90], %r517;
	st.u8 	[%rd27+89], %r517;
	st.u8 	[%rd27+88], %r517;
	st.u8 	[%rd27+95], %r517;
	st.u8 	[%rd27+94], %r517;
	st.u8 	[%rd27+93], %r517;
	st.u8 	[%rd27+92], %r517;
	st.u8 	[%rd27+99], %r517;
	st.u8 	[%rd27+98], %r517;
	st.u8 	[%rd27+97], %r517;
	st.u8 	[%rd27+96], %r517;
	st.u64 	[%rd93+8], %rd27;
	mov.b32 	%r1008, 4;
	mov.b32 	%r1009, 2;
	mov.b32 	%r978, 0;
$L__BB0_2:
	mul.wide.u32 	%rd29, %r978, 8;
	add.s64 	%rd30, %rd93, %rd29;
	ld.u64 	%rd3, [%rd30];
	ld.u32 	%r1007, [%rd3];
	ld.u32 	%r1006, [%rd3+4];
	mul.lo.s32 	%r574, %r1006, %r13;
	mad.lo.s32 	%r575, %r3, %r1007, %r574;
	ld.u32 	%r1005, [%rd3+8];
	mad.lo.s32 	%r576, %r1005, %r23, %r575;
	ld.u32 	%r1004, [%rd3+12];
	mad.lo.s32 	%r577, %r1004, %r33, %r576;
	ld.u32 	%r1003, [%rd3+16];
	sub.s32 	%r51, %r577, %r1003;
	mul.lo.s32 	%r578, %r1006, %r15;
	mad.lo.s32 	%r579, %r5, %r1007, %r578;
	mad.lo.s32 	%r580, %r1005, %r25, %r579;
	mad.lo.s32 	%r581, %r1004, %r35, %r580;
	sub.s32 	%r52, %r581, %r1003;
	mul.lo.s32 	%r582, %r1006, %r17;
	mad.lo.s32 	%r583, %r7, %r1007, %r582;
	mad.lo.s32 	%r584, %r1005, %r27, %r583;
	mad.lo.s32 	%r585, %r1004, %r37, %r584;
	sub.s32 	%r53, %r585, %r1003;
	mul.lo.s32 	%r586, %r1006, %r19;
	mad.lo.s32 	%r587, %r9, %r1007, %r586;
	mad.lo.s32 	%r588, %r1005, %r29, %r587;
	mad.lo.s32 	%r589, %r1004, %r39, %r588;
	sub.s32 	%r54, %r589, %r1003;
	mul.lo.s32 	%r590, %r1006, %r21;
	mad.lo.s32 	%r591, %r11, %r1007, %r590;
	mad.lo.s32 	%r592, %r1005, %r31, %r591;
	mad.lo.s32 	%r593, %r41, %r1004, %r592;
	sub.s32 	%r55, %r593, %r1003;
	ld.u32 	%r1002, [%rd3+20];
	ld.u32 	%r1001, [%rd3+24];
	mul.lo.s32 	%r594, %r1001, %r13;
	mad.lo.s32 	%r595, %r3, %r1002, %r594;
	ld.u32 	%r1000, [%rd3+28];
	mad.lo.s32 	%r596, %r1000, %r23, %r595;
	ld.u32 	%r999, [%rd3+32];
	mad.lo.s32 	%r597, %r999, %r33, %r596;
	ld.u32 	%r998, [%rd3+36];
	sub.s32 	%r61, %r597, %r998;
	mul.lo.s32 	%r598, %r1001, %r15;
	mad.lo.s32 	%r599, %r5, %r1002, %r598;
	mad.lo.s32 	%r600, %r1000, %r25, %r599;
	mad.lo.s32 	%r601, %r999, %r35, %r600;
	sub.s32 	%r62, %r601, %r998;
	mul.lo.s32 	%r602, %r1001, %r17;
	mad.lo.s32 	%r603, %r7, %r1002, %r602;
	mad.lo.s32 	%r604, %r1000, %r27, %r603;
	mad.lo.s32 	%r605, %r999, %r37, %r604;
	sub.s32 	%r63, %r605, %r998;
	mul.lo.s32 	%r606, %r1001, %r19;
	mad.lo.s32 	%r607, %r9, %r1002, %r606;
	mad.lo.s32 	%r608, %r1000, %r29, %r607;
	mad.lo.s32 	%r609, %r999, %r39, %r608;
	sub.s32 	%r64, %r609, %r998;
	mul.lo.s32 	%r610, %r1001, %r21;
	mad.lo.s32 	%r611, %r11, %r1002, %r610;
	mad.lo.s32 	%r612, %r1000, %r31, %r611;
	mad.lo.s32 	%r613, %r41, %r999, %r612;
	sub.s32 	%r65, %r613, %r998;
	ld.u32 	%r997, [%rd3+40];
	ld.u32 	%r996, [%rd3+44];
	mul.lo.s32 	%r614, %r996, %r13;
	mad.lo.s32 	%r615, %r3, %r997, %r614;
	ld.u32 	%r995, [%rd3+48];
	mad.lo.s32 	%r616, %r995, %r23, %r615;
	ld.u32 	%r994, [%rd3+52];
	mad.lo.s32 	%r617, %r994, %r33, %r616;
	ld.u32 	%r993, [%rd3+56];
	sub.s32 	%r71, %r617, %r993;
	mul.lo.s32 	%r618, %r996, %r15;
	mad.lo.s32 	%r619, %r5, %r997, %r618;
	mad.lo.s32 	%r620, %r995, %r25, %r619;
	mad.lo.s32 	%r621, %r994, %r35, %r620;
	sub.s32 	%r72, %r621, %r993;
	mul.lo.s32 	%r622, %r996, %r17;
	mad.lo.s32 	%r623, %r7, %r997, %r622;
	mad.lo.s32 	%r624, %r995, %r27, %r623;
	mad.lo.s32 	%r625, %r994, %r37, %r624;
	sub.s32 	%r73, %r625, %r993;
	mul.lo.s32 	%r626, %r996, %r19;
	mad.lo.s32 	%r627, %r9, %r997, %r626;
	mad.lo.s32 	%r628, %r995, %r29, %r627;
	mad.lo.s32 	%r629, %r994, %r39, %r628;
	sub.s32 	%r74, %r629, %r993;
	mul.lo.s32 	%r630, %r996, %r21;
	mad.lo.s32 	%r631, %r11, %r997, %r630;
	mad.lo.s32 	%r632, %r995, %r31, %r631;
	mad.lo.s32 	%r633, %r41, %r994, %r632;
	sub.s32 	%r75, %r633, %r993;
	ld.u32 	%r992, [%rd3+60];
	ld.u32 	%r991, [%rd3+64];
	mul.lo.s32 	%r634, %r991, %r13;
	mad.lo.s32 	%r635, %r3, %r992, %r634;
	ld.u32 	%r990, [%rd3+68];
	mad.lo.s32 	%r636, %r990, %r23, %r635;
	ld.u32 	%r989, [%rd3+72];
	mad.lo.s32 	%r637, %r989, %r33, %r636;
	ld.u32 	%r988, [%rd3+76];
	sub.s32 	%r81, %r637, %r988;
	mul.lo.s32 	%r638, %r991, %r15;
	mad.lo.s32 	%r639, %r5, %r992, %r638;
	mad.lo.s32 	%r640, %r990, %r25, %r639;
	mad.lo.s32 	%r641, %r989, %r35, %r640;
	sub.s32 	%r82, %r641, %r988;
	mul.lo.s32 	%r642, %r991, %r17;
	mad.lo.s32 	%r643, %r7, %r992, %r642;
	mad.lo.s32 	%r644, %r990, %r27, %r643;
	mad.lo.s32 	%r645, %r989, %r37, %r644;
	sub.s32 	%r83, %r645, %r988;
	mul.lo.s32 	%r646, %r991, %r19;
	mad.lo.s32 	%r647, %r9, %r992, %r646;
	mad.lo.s32 	%r648, %r990, %r29, %r647;
	mad.lo.s32 	%r649, %r989, %r39, %r648;
	sub.s32 	%r84, %r649, %r988;
	mul.lo.s32 	%r650, %r991, %r21;
	mad.lo.s32 	%r651, %r11, %r992, %r650;
	mad.lo.s32 	%r652, %r990, %r31, %r651;
	mad.lo.s32 	%r653, %r41, %r989, %r652;
	sub.s32 	%r85, %r653, %r988;
	ld.u32 	%r987, [%rd3+80];
	ld.u32 	%r986, [%rd3+84];
	mul.lo.s32 	%r654, %r986, %r13;
	mad.lo.s32 	%r655, %r3, %r987, %r654;
	ld.u32 	%r985, [%rd3+88];
	mad.lo.s32 	%r656, %r985, %r23, %r655;
	ld.u32 	%r984, [%rd3+92];
	mad.lo.s32 	%r657, %r984, %r33, %r656;
	ld.u32 	%r983, [%rd3+96];
	sub.s32 	%r91, %r657, %r983;
	mul.lo.s32 	%r658, %r986, %r15;
	mad.lo.s32 	%r659, %r5, %r987, %r658;
	mad.lo.s32 	%r660, %r985, %r25, %r659;
	mad.lo.s32 	%r661, %r984, %r35, %r660;
	sub.s32 	%r92, %r661, %r983;
	mul.lo.s32 	%r662, %r986, %r17;
	mad.lo.s32 	%r663, %r7, %r987, %r662;
	mad.lo.s32 	%r664, %r985, %r27, %r663;
	mad.lo.s32 	%r665, %r984, %r37, %r664;
	sub.s32 	%r93, %r665, %r983;
	mul.lo.s32 	%r666, %r986, %r19;
	mad.lo.s32 	%r667, %r9, %r987, %r666;
	mad.lo.s32 	%r668, %r985, %r29, %r667;
	mad.lo.s32 	%r669, %r984, %r39, %r668;
	sub.s32 	%r94, %r669, %r983;
	mul.lo.s32 	%r670, %r986, %r21;
	mad.lo.s32 	%r671, %r11, %r987, %r670;
	mad.lo.s32 	%r672, %r985, %r31, %r671;
	mad.lo.s32 	%r673, %r41, %r984, %r672;
	sub.s32 	%r95, %r673, %r983;
	setp.lt.s32 	%p4, %r1009, 1;
	@%p4 bra 	$L__BB0_30;
	mov.b32 	%r981, 0;
$L__BB0_4:
	mul.wide.u32 	%rd31, %r981, 8;
	add.s64 	%rd32, %rd93, %rd31;
	ld.u64 	%rd4, [%rd32];
	ld.u32 	%r675, [%rd4];
	setp.ne.s32 	%p5, %r675, %r51;
	@%p5 bra 	$L__BB0_29;
	ld.u32 	%r676, [%rd4+4];
	setp.ne.s32 	%p6, %r676, %r52;
	@%p6 bra 	$L__BB0_29;
	ld.u32 	%r677, [%rd4+8];
	setp.ne.s32 	%p7, %r677, %r53;
	@%p7 bra 	$L__BB0_29;
	ld.u32 	%r678, [%rd4+12];
	setp.ne.s32 	%p8, %r678, %r54;
	@%p8 bra 	$L__BB0_29;
	ld.u32 	%r679, [%rd4+16];
	setp.ne.s32 	%p9, %r679, %r55;
	@%p9 bra 	$L__BB0_29;
	ld.u32 	%r680, [%rd4+20];
	setp.ne.s32 	%p10, %r680, %r61;
	@%p10 bra 	$L__BB0_29;
	ld.u32 	%r681, [%rd4+24];
	setp.ne.s32 	%p11, %r681, %r62;
	@%p11 bra 	$L__BB0_29;
	ld.u32 	%r682, [%rd4+28];
	setp.ne.s32 	%p12, %r682, %r63;
	@%p12 bra 	$L__BB0_29;
	ld.u32 	%r683, [%rd4+32];
	setp.ne.s32 	%p13, %r683, %r64;
	@%p13 bra 	$L__BB0_29;
	ld.u32 	%r684, [%rd4+36];
	setp.ne.s32 	%p14, %r684, %r65;
	@%p14 bra 	$L__BB0_29;
	ld.u32 	%r685, [%rd4+40];
	setp.ne.s32 	%p15, %r685, %r71;
	@%p15 bra 	$L__BB0_29;
	ld.u32 	%r686, [%rd4+44];
	setp.ne.s32 	%p16, %r686, %r72;
	@%p16 bra 	$L__BB0_29;
	ld.u32 	%r687, [%rd4+48];
	setp.ne.s32 	%p17, %r687, %r73;
	@%p17 bra 	$L__BB0_29;
	ld.u32 	%r688, [%rd4+52];
	setp.ne.s32 	%p18, %r688, %r74;
	@%p18 bra 	$L__BB0_29;
	ld.u32 	%r689, [%rd4+56];
	setp.ne.s32 	%p19, %r689, %r75;
	@%p19 bra 	$L__BB0_29;
	ld.u32 	%r690, [%rd4+60];
	setp.ne.s32 	%p20, %r690, %r81;
	@%p20 bra 	$L__BB0_29;
	ld.u32 	%r691, [%rd4+64];
	setp.ne.s32 	%p21, %r691, %r82;
	@%p21 bra 	$L__BB0_29;
	ld.u32 	%r692, [%rd4+68];
	setp.ne.s32 	%p22, %r692, %r83;
	@%p22 bra 	$L__BB0_29;
	ld.u32 	%r693, [%rd4+72];
	setp.ne.s32 	%p23, %r693, %r84;
	@%p23 bra 	$L__BB0_29;
	ld.u32 	%r694, [%rd4+76];
	setp.ne.s32 	%p24, %r694, %r85;
	@%p24 bra 	$L__BB0_29;
	ld.u32 	%r695, [%rd4+80];
	setp.ne.s32 	%p25, %r695, %r91;
	@%p25 bra 	$L__BB0_29;
	ld.u32 	%r696, [%rd4+84];
	setp.ne.s32 	%p26, %r696, %r92;
	@%p26 bra 	$L__BB0_29;
	ld.u32 	%r697, [%rd4+88];
	setp.ne.s32 	%p27, %r697, %r93;
	@%p27 bra 	$L__BB0_29;
	ld.u32 	%r698, [%rd4+92];
	setp.ne.s32 	%p28, %r698, %r94;
	@%p28 bra 	$L__BB0_29;
	ld.u32 	%r699, [%rd4+96];
	setp.eq.s32 	%p29, %r699, %r95;
	@%p29 bra 	$L__BB0_35;
$L__BB0_29:
	add.s32 	%r981, %r981, 1;
	setp.ne.s32 	%p30, %r981, %r1009;
	@%p30 bra 	$L__BB0_4;
$L__BB0_30:
	setp.ne.s32 	%p31, %r1009, %r1008;
	mov.u64 	%rd92, %rd93;
	@%p31 bra 	$L__BB0_34;
	shl.b32 	%r1008, %r1009, 1;
	mul.wide.s32 	%rd33, %r1008, 8;
	{ // callseq 3, 0
	.param .b64 param0;
	st.param.b64 	[param0], %rd33;
	.param .b64 retval0;
	call.uni (retval0), 
	malloc, 
	(
	param0
	);
	ld.param.b64 	%rd92, [retval0];
	} // callseq 3
	setp.eq.s32 	%p32, %r1009, 0;
	@%p32 bra 	$L__BB0_34;
	mov.b64 	%rd91, 0;
$L__BB0_33:
	add.s64 	%rd36, %rd93, %rd91;
	ld.u8 	%rs103, [%rd36];
	add.s64 	%rd37, %rd92, %rd91;
	st.u8 	[%rd37], %rs103;
	add.s64 	%rd91, %rd91, 1;
	mul.wide.s32 	%rd38, %r1009, 8;
	setp.lt.u64 	%p33, %rd91, %rd38;
	@%p33 bra 	$L__BB0_33;
$L__BB0_34:
	{ // callseq 4, 0
	.param .b64 param0;
	st.param.b64 	[param0], 100;
	.param .b64 retval0;
	call.uni (retval0), 
	malloc, 
	(
	param0
	);
	ld.param.b64 	%rd39, [retval0];
	} // callseq 4
	st.u8 	[%rd39], %r51;
	shr.u32 	%r700, %r51, 24;
	st.u8 	[%rd39+3], %r700;
	shr.u32 	%r701, %r51, 16;
	st.u8 	[%rd39+2], %r701;
	shr.u32 	%r702, %r51, 8;
	st.u8 	[%rd39+1], %r702;
	st.u8 	[%rd39+4], %r52;
	shr.u32 	%r703, %r52, 24;
	st.u8 	[%rd39+7], %r703;
	shr.u32 	%r704, %r52, 16;
	st.u8 	[%rd39+6], %r704;
	shr.u32 	%r705, %r52, 8;
	st.u8 	[%rd39+5], %r705;
	st.u8 	[%rd39+8], %r53;
	shr.u32 	%r706, %r53, 24;
	st.u8 	[%rd39+11], %r706;
	shr.u32 	%r707, %r53, 16;
	st.u8 	[%rd39+10], %r707;
	shr.u32 	%r708, %r53, 8;
	st.u8 	[%rd39+9], %r708;
	st.u8 	[%rd39+12], %r54;
	shr.u32 	%r709, %r54, 24;
	st.u8 	[%rd39+15], %r709;
	shr.u32 	%r710, %r54, 16;
	st.u8 	[%rd39+14], %r710;
	shr.u32 	%r711, %r54, 8;
	st.u8 	[%rd39+13], %r711;
	st.u8 	[%rd39+16], %r55;
	shr.u32 	%r712, %r55, 24;
	st.u8 	[%rd39+19], %r712;
	shr.u32 	%r713, %r55, 16;
	st.u8 	[%rd39+18], %r713;
	shr.u32 	%r714, %r55, 8;
	st.u8 	[%rd39+17], %r714;
	st.u8 	[%rd39+20], %r61;
	shr.u32 	%r715, %r61, 24;
	st.u8 	[%rd39+23], %r715;
	shr.u32 	%r716, %r61, 16;
	st.u8 	[%rd39+22], %r716;
	shr.u32 	%r717, %r61, 8;
	st.u8 	[%rd39+21], %r717;
	st.u8 	[%rd39+24], %r62;
	shr.u32 	%r718, %r62, 24;
	st.u8 	[%rd39+27], %r718;
	shr.u32 	%r719, %r62, 16;
	st.u8 	[%rd39+26], %r719;
	shr.u32 	%r720, %r62, 8;
	st.u8 	[%rd39+25], %r720;
	st.u8 	[%rd39+28], %r63;
	shr.u32 	%r721, %r63, 24;
	st.u8 	[%rd39+31], %r721;
	shr.u32 	%r722, %r63, 16;
	st.u8 	[%rd39+30], %r722;
	shr.u32 	%r723, %r63, 8;
	st.u8 	[%rd39+29], %r723;
	st.u8 	[%rd39+32], %r64;
	shr.u32 	%r724, %r64, 24;
	st.u8 	[%rd39+35], %r724;
	shr.u32 	%r725, %r64, 16;
	st.u8 	[%rd39+34], %r725;
	shr.u32 	%r726, %r64, 8;
	st.u8 	[%rd39+33], %r726;
	st.u8 	[%rd39+36], %r65;
	shr.u32 	%r727, %r65, 24;
	st.u8 	[%rd39+39], %r727;
	shr.u32 	%r728, %r65, 16;
	st.u8 	[%rd39+38], %r728;
	shr.u32 	%r729, %r65, 8;
	st.u8 	[%rd39+37], %r729;
	st.u8 	[%rd39+40], %r71;
	shr.u32 	%r730, %r71, 24;
	st.u8 	[%rd39+43], %r730;
	shr.u32 	%r731, %r71, 16;
	st.u8 	[%rd39+42], %r731;
	shr.u32 	%r732, %r71, 8;
	st.u8 	[%rd39+41], %r732;
	st.u8 	[%rd39+44], %r72;
	shr.u32 	%r733, %r72, 24;
	st.u8 	[%rd39+47], %r733;
	shr.u32 	%r734, %r72, 16;
	st.u8 	[%rd39+46], %r734;
	shr.u32 	%r735, %r72, 8;
	st.u8 	[%rd39+45], %r735;
	st.u8 	[%rd39+48], %r73;
	shr.u32 	%r736, %r73, 24;
	st.u8 	[%rd39+51], %r736;
	shr.u32 	%r737, %r73, 16;
	st.u8 	[%rd39+50], %r737;
	shr.u32 	%r738, %r73, 8;
	st.u8 	[%rd39+49], %r738;
	st.u8 	[%rd39+52], %r74;
	shr.u32 	%r739, %r74, 24;
	st.u8 	[%rd39+55], %r739;
	shr.u32 	%r740, %r74, 16;
	st.u8 	[%rd39+54], %r740;
	shr.u32 	%r741, %r74, 8;
	st.u8 	[%rd39+53], %r741;
	st.u8 	[%rd39+56], %r75;
	shr.u32 	%r742, %r75, 24;
	st.u8 	[%rd39+59], %r742;
	shr.u32 	%r743, %r75, 16;
	st.u8 	[%rd39+58], %r743;
	shr.u32 	%r744, %r75, 8;
	st.u8 	[%rd39+57], %r744;
	st.u8 	[%rd39+60], %r81;
	shr.u32 	%r745, %r81, 24;
	st.u8 	[%rd39+63], %r745;
	shr.u32 	%r746, %r81, 16;
	st.u8 	[%rd39+62], %r746;
	shr.u32 	%r747, %r81, 8;
	st.u8 	[%rd39+61], %r747;
	st.u8 	[%rd39+64], %r82;
	shr.u32 	%r748, %r82, 24;
	st.u8 	[%rd39+67], %r748;
	shr.u32 	%r749, %r82, 16;
	st.u8 	[%rd39+66], %r749;
	shr.u32 	%r750, %r82, 8;
	st.u8 	[%rd39+65], %r750;
	st.u8 	[%rd39+68], %r83;
	shr.u32 	%r751, %r83, 24;
	st.u8 	[%rd39+71], %r751;
	shr.u32 	%r752, %r83, 16;
	st.u8 	[%rd39+70], %r752;
	shr.u32 	%r753, %r83, 8;
	st.u8 	[%rd39+69], %r753;
	st.u8 	[%rd39+72], %r84;
	shr.u32 	%r754, %r84, 24;
	st.u8 	[%rd39+75], %r754;
	shr.u32 	%r755, %r84, 16;
	st.u8 	[%rd39+74], %r755;
	shr.u32 	%r756, %r84, 8;
	st.u8 	[%rd39+73], %r756;
	st.u8 	[%rd39+76], %r85;
	shr.u32 	%r757, %r85, 24;
	st.u8 	[%rd39+79], %r757;
	shr.u32 	%r758, %r85, 16;
	st.u8 	[%rd39+78], %r758;
	shr.u32 	%r759, %r85, 8;
	st.u8 	[%rd39+77], %r759;
	st.u8 	[%rd39+80], %r91;
	shr.u32 	%r760, %r91, 24;
	st.u8 	[%rd39+83], %r760;
	shr.u32 	%r761, %r91, 16;
	st.u8 	[%rd39+82], %r761;
	shr.u32 	%r762, %r91, 8;
	st.u8 	[%rd39+81], %r762;
	st.u8 	[%rd39+84], %r92;
	shr.u32 	%r763, %r92, 24;
	st.u8 	[%rd39+87], %r763;
	shr.u32 	%r764, %r92, 16;
	st.u8 	[%rd39+86], %r764;
	shr.u32 	%r765, %r92, 8;
	st.u8 	[%rd39+85], %r765;
	st.u8 	[%rd39+88], %r93;
	shr.u32 	%r766, %r93, 24;
	st.u8 	[%rd39+91], %r766;
	shr.u32 	%r767, %r93, 16;
	st.u8 	[%rd39+90], %r767;
	shr.u32 	%r768, %r93, 8;
	st.u8 	[%rd39+89], %r768;
	st.u8 	[%rd39+92], %r94;
	shr.u32 	%r769, %r94, 24;
	st.u8 	[%rd39+95], %r769;
	shr.u32 	%r770, %r94, 16;
	st.u8 	[%rd39+94], %r770;
	shr.u32 	%r771, %r94, 8;
	st.u8 	[%rd39+93], %r771;
	st.u8 	[%rd39+96], %r95;
	shr.u32 	%r772, %r95, 24;
	st.u8 	[%rd39+99], %r772;
	shr.u32 	%r773, %r95, 16;
	st.u8 	[%rd39+98], %r773;
	shr.u32 	%r774, %r95, 8;
	st.u8 	[%rd39+97], %r774;
	add.s32 	%r101, %r1009, 1;
	mul.wide.s32 	%rd41, %r1009, 8;
	add.s64 	%rd42, %rd92, %rd41;
	st.u64 	[%rd42], %rd39;
	ld.u32 	%r1007, [%rd3];
	ld.u32 	%r1006, [%rd3+4];
	ld.u32 	%r1005, [%rd3+8];
	ld.u32 	%r1004, [%rd3+12];
	ld.u32 	%r1003, [%rd3+16];
	ld.u32 	%r1002, [%rd3+20];
	ld.u32 	%r1001, [%rd3+24];
	ld.u32 	%r1000, [%rd3+28];
	ld.u32 	%r999, [%rd3+32];
	ld.u32 	%r998, [%rd3+36];
	ld.u32 	%r997, [%rd3+40];
	ld.u32 	%r996, [%rd3+44];
	ld.u32 	%r995, [%rd3+48];
	ld.u32 	%r994, [%rd3+52];
	ld.u32 	%r993, [%rd3+56];
	ld.u32 	%r992, [%rd3+60];
	ld.u32 	%r991, [%rd3+64];
	ld.u32 	%r990, [%rd3+68];
	ld.u32 	%r989, [%rd3+72];
	ld.u32 	%r988, [%rd3+76];
	ld.u32 	%r987, [%rd3+80];
	ld.u32 	%r986, [%rd3+84];
	ld.u32 	%r985, [%rd3+88];
	ld.u32 	%r984, [%rd3+92];
	ld.u32 	%r983, [%rd3+96];
	mov.u32 	%r1009, %r101;
	mov.u64 	%rd93, %rd92;
$L__BB0_35:
	mul.lo.s32 	%r775, %r1006, %r14;
	mad.lo.s32 	%r776, %r4, %r1007, %r775;
	mad.lo.s32 	%r777, %r1005, %r24, %r776;
	mad.lo.s32 	%r778, %r1004, %r34, %r777;
	sub.s32 	%r154, %r778, %r1003;
	mul.lo.s32 	%r779, %r1006, %r16;
	mad.lo.s32 	%r780, %r6, %r1007, %r779;
	mad.lo.s32 	%r781, %r1005, %r26, %r780;
	mad.lo.s32 	%r782, %r1004, %r36, %r781;
	sub.s32 	%r155, %r782, %r1003;
	mul.lo.s32 	%r783, %r1006, %r18;
	mad.lo.s32 	%r784, %r8, %r1007, %r783;
	mad.lo.s32 	%r785, %r1005, %r28, %r784;
	mad.lo.s32 	%r786, %r1004, %r38, %r785;
	sub.s32 	%r156, %r786, %r1003;
	mul.lo.s32 	%r787, %r1006, %r20;
	mad.lo.s32 	%r788, %r10, %r1007, %r787;
	mad.lo.s32 	%r789, %r1005, %r30, %r788;
	mad.lo.s32 	%r790, %r1004, %r40, %r789;
	sub.s32 	%r157, %r790, %r1003;
	mul.lo.s32 	%r791, %r1006, %r22;
	mad.lo.s32 	%r792, %r12, %r1007, %r791;
	mad.lo.s32 	%r793, %r1005, %r32, %r792;
	mad.lo.s32 	%r794, %r42, %r1004, %r793;
	sub.s32 	%r158, %r794, %r1003;
	mul.lo.s32 	%r795, %r1001, %r14;
	mad.lo.s32 	%r796, %r4, %r1002, %r795;
	mad.lo.s32 	%r797, %r1000, %r24, %r796;
	mad.lo.s32 	%r798, %r999, %r34, %r797;
	sub.s32 	%r159, %r798, %r998;
	mul.lo.s32 	%r799, %r1001, %r16;
	mad.lo.s32 	%r800, %r6, %r1002, %r799;
	mad.lo.s32 	%r801, %r1000, %r26, %r800;
	mad.lo.s32 	%r802, %r999, %r36, %r801;
	sub.s32 	%r160, %r802, %r998;
	mul.lo.s32 	%r803, %r1001, %r18;
	mad.lo.s32 	%r804, %r8, %r1002, %r803;
	mad.lo.s32 	%r805, %r1000, %r28, %r804;
	mad.lo.s32 	%r806, %r999, %r38, %r805;
	sub.s32 	%r161, %r806, %r998;
	mul.lo.s32 	%r807, %r1001, %r20;
	mad.lo.s32 	%r808, %r10, %r1002, %r807;
	mad.lo.s32 	%r809, %r1000, %r30, %r808;
	mad.lo.s32 	%r810, %r999, %r40, %r809;
	sub.s32 	%r162, %r810, %r998;
	mul.lo.s32 	%r811, %r1001, %r22;
	mad.lo.s32 	%r812, %r12, %r1002, %r811;
	mad.lo.s32 	%r813, %r1000, %r32, %r812;
	mad.lo.s32 	%r814, %r42, %r999, %r813;
	sub.s32 	%r163, %r814, %r998;
	mul.lo.s32 	%r815, %r996, %r14;
	mad.lo.s32 	%r816, %r4, %r997, %r815;
	mad.lo.s32 	%r817, %r995, %r24, %r816;
	mad.lo.s32 	%r818, %r994, %r34, %r817;
	sub.s32 	%r164, %r818, %r993;
	mul.lo.s32 	%r819, %r996, %r16;
	mad.lo.s32 	%r820, %r6, %r997, %r819;
	mad.lo.s32 	%r821, %r995, %r26, %r820;
	mad.lo.s32 	%r822, %r994, %r36, %r821;
	sub.s32 	%r165, %r822, %r993;
	mul.lo.s32 	%r823, %r996, %r18;
	mad.lo.s32 	%r824, %r8, %r997, %r823;
	mad.lo.s32 	%r825, %r995, %r28, %r824;
	mad.lo.s32 	%r826, %r994, %r38, %r825;
	sub.s32 	%r166, %r826, %r993;
	mul.lo.s32 	%r827, %r996, %r20;
	mad.lo.s32 	%r828, %r10, %r997, %r827;
	mad.lo.s32 	%r829, %r995, %r30, %r828;
	mad.lo.s32 	%r830, %r994, %r40, %r829;
	sub.s32 	%r167, %r830, %r993;
	mul.lo.s32 	%r831, %r996, %r22;
	mad.lo.s32 	%r832, %r12, %r997, %r831;
	mad.lo.s32 	%r833, %r995, %r32, %r832;
	mad.lo.s32 	%r834, %r42, %r994, %r833;
	sub.s32 	%r168, %r834, %r993;
	mul.lo.s32 	%r835, %r991, %r14;
	mad.lo.s32 	%r836, %r4, %r992, %r835;
	mad.lo.s32 	%r837, %r990, %r24, %r836;
	mad.lo.s32 	%r838, %r989, %r34, %r837;
	sub.s32 	%r169, %r838, %r988;
	mul.lo.s32 	%r839, %r991, %r16;
	mad.lo.s32 	%r840, %r6, %r992, %r839;
	mad.lo.s32 	%r841, %r990, %r26, %r840;
	mad.lo.s32 	%r842, %r989, %r36, %r841;
	sub.s32 	%r170, %r842, %r988;
	mul.lo.s32 	%r843, %r991, %r18;
	mad.lo.s32 	%r844, %r8, %r992, %r843;
	mad.lo.s32 	%r845, %r990, %r28, %r844;
	mad.lo.s32 	%r846, %r989, %r38, %r845;
	sub.s32 	%r171, %r846, %r988;
	mul.lo.s32 	%r847, %r991, %r20;
	mad.lo.s32 	%r848, %r10, %r992, %r847;
	mad.lo.s32 	%r849, %r990, %r30, %r848;
	mad.lo.s32 	%r850, %r989, %r40, %r849;
	sub.s32 	%r172, %r850, %r988;
	mul.lo.s32 	%r851, %r991, %r22;
	mad.lo.s32 	%r852, %r12, %r992, %r851;
	mad.lo.s32 	%r853, %r990, %r32, %r852;
	mad.lo.s32 	%r854, %r42, %r989, %r853;
	sub.s32 	%r173, %r854, %r988;
	mul.lo.s32 	%r855, %r986, %r14;
	mad.lo.s32 	%r856, %r4, %r987, %r855;
	mad.lo.s32 	%r857, %r985, %r24, %r856;
	mad.lo.s32 	%r858, %r984, %r34, %r857;
	sub.s32 	%r174, %r858, %r983;
	mul.lo.s32 	%r859, %r986, %r16;
	mad.lo.s32 	%r860, %r6, %r987, %r859;
	mad.lo.s32 	%r861, %r985, %r26, %r860;
	mad.lo.s32 	%r862, %r984, %r36, %r861;
	sub.s32 	%r175, %r862, %r983;
	mul.lo.s32 	%r863, %r986, %r18;
	mad.lo.s32 	%r864, %r8, %r987, %r863;
	mad.lo.s32 	%r865, %r985, %r28, %r864;
	mad.lo.s32 	%r866, %r984, %r38, %r865;
	sub.s32 	%r176, %r866, %r983;
	mul.lo.s32 	%r867, %r986, %r20;
	mad.lo.s32 	%r868, %r10, %r987, %r867;
	mad.lo.s32 	%r869, %r985, %r30, %r868;
	mad.lo.s32 	%r870, %r984, %r40, %r869;
	sub.s32 	%r177, %r870, %r983;
	mul.lo.s32 	%r871, %r986, %r22;
	mad.lo.s32 	%r872, %r12, %r987, %r871;
	mad.lo.s32 	%r873, %r985, %r32, %r872;
	mad.lo.s32 	%r874, %r42, %r984, %r873;
	sub.s32 	%r178, %r874, %r983;
	setp.lt.s32 	%p34, %r1009, 1;
	@%p34 bra 	$L__BB0_63;
	mov.b32 	%r1010, 0;
$L__BB0_37:
	mul.wide.u32 	%rd43, %r1010, 8;
	add.s64 	%rd44, %rd93, %rd43;
	ld.u64 	%rd10, [%rd44];
	ld.u32 	%r876, [%rd10];
	setp.ne.s32 	%p35, %r876, %r154;
	@%p35 bra 	$L__BB0_62;
	ld.u32 	%r877, [%rd10+4];
	setp.ne.s32 	%p36, %r877, %r155;
	@%p36 bra 	$L__BB0_62;
	ld.u32 	%r878, [%rd10+8];
	setp.ne.s32 	%p37, %r878, %r156;
	@%p37 bra 	$L__BB0_62;
	ld.u32 	%r879, [%rd10+12];
	setp.ne.s32 	%p38, %r879, %r157;
	@%p38 bra 	$L__BB0_62;
	ld.u32 	%r880, [%rd10+16];
	setp.ne.s32 	%p39, %r880, %r158;
	@%p39 bra 	$L__BB0_62;
	ld.u32 	%r881, [%rd10+20];
	setp.ne.s32 	%p40, %r881, %r159;
	@%p40 bra 	$L__BB0_62;
	ld.u32 	%r882, [%rd10+24];
	setp.ne.s32 	%p41, %r882, %r160;
	@%p41 bra 	$L__BB0_62;
	ld.u32 	%r883, [%rd10+28];
	setp.ne.s32 	%p42, %r883, %r161;
	@%p42 bra 	$L__BB0_62;
	ld.u32 	%r884, [%rd10+32];
	setp.ne.s32 	%p43, %r884, %r162;
	@%p43 bra 	$L__BB0_62;
	ld.u32 	%r885, [%rd10+36];
	setp.ne.s32 	%p44, %r885, %r163;
	@%p44 bra 	$L__BB0_62;
	ld.u32 	%r886, [%rd10+40];
	setp.ne.s32 	%p45, %r886, %r164;
	@%p45 bra 	$L__BB0_62;
	ld.u32 	%r887, [%rd10+44];
	setp.ne.s32 	%p46, %r887, %r165;
	@%p46 bra 	$L__BB0_62;
	ld.u32 	%r888, [%rd10+48];
	setp.ne.s32 	%p47, %r888, %r166;
	@%p47 bra 	$L__BB0_62;
	ld.u32 	%r889, [%rd10+52];
	setp.ne.s32 	%p48, %r889, %r167;
	@%p48 bra 	$L__BB0_62;
	ld.u32 	%r890, [%rd10+56];
	setp.ne.s32 	%p49, %r890, %r168;
	@%p49 bra 	$L__BB0_62;
	ld.u32 	%r891, [%rd10+60];
	setp.ne.s32 	%p50, %r891, %r169;
	@%p50 bra 	$L__BB0_62;
	ld.u32 	%r892, [%rd10+64];
	setp.ne.s32 	%p51, %r892, %r170;
	@%p51 bra 	$L__BB0_62;
	ld.u32 	%r893, [%rd10+68];
	setp.ne.s32 	%p52, %r893, %r171;
	@%p52 bra 	$L__BB0_62;
	ld.u32 	%r894, [%rd10+72];
	setp.ne.s32 	%p53, %r894, %r172;
	@%p53 bra 	$L__BB0_62;
	ld.u32 	%r895, [%rd10+76];
	setp.ne.s32 	%p54, %r895, %r173;
	@%p54 bra 	$L__BB0_62;
	ld.u32 	%r896, [%rd10+80];
	setp.ne.s32 	%p55, %r896, %r174;
	@%p55 bra 	$L__BB0_62;
	ld.u32 	%r897, [%rd10+84];
	setp.ne.s32 	%p56, %r897, %r175;
	@%p56 bra 	$L__BB0_62;
	ld.u32 	%r898, [%rd10+88];
	setp.ne.s32 	%p57, %r898, %r176;
	@%p57 bra 	$L__BB0_62;
	ld.u32 	%r899, [%rd10+92];
	setp.ne.s32 	%p58, %r899, %r177;
	@%p58 bra 	$L__BB0_62;
	ld.u32 	%r900, [%rd10+96];
	setp.eq.s32 	%p59, %r900, %r178;
	@%p59 bra 	$L__BB0_68;
$L__BB0_62:
	add.s32 	%r1010, %r1010, 1;
	setp.ne.s32 	%p60, %r1010, %r1009;
	@%p60 bra 	$L__BB0_37;
$L__BB0_63:
	setp.ne.s32 	%p61, %r1009, %r1008;
	mov.u32 	%r1011, %r1008;
	mov.u64 	%rd95, %rd93;
	@%p61 bra 	$L__BB0_67;
	shl.b32 	%r1011, %r1008, 1;
	mul.wide.s32 	%rd45, %r1011, 8;
	{ // callseq 5, 0
	.param .b64 param0;
	st.param.b64 	[param0], %rd45;
	.param .b64 retval0;
	call.uni (retval0), 
	malloc, 
	(
	param0
	);
	ld.param.b64 	%rd95, [retval0];
	} // callseq 5
	setp.eq.s32 	%p62, %r1008, 0;
	@%p62 bra 	$L__BB0_67;
	mov.b64 	%rd94, 0;
$L__BB0_66:
	add.s64 	%rd48, %rd93, %rd94;
	ld.u8 	%rs104, [%rd48];
	add.s64 	%rd49, %rd95, %rd94;
	st.u8 	[%rd49], %rs104;
	add.s64 	%rd94, %rd94, 1;
	mul.wide.s32 	%rd50, %r1008, 8;
	setp.lt.u64 	%p63, %rd94, %rd50;
	@%p63 bra 	$L__BB0_66;
$L__BB0_67:
	{ // callseq 6, 0
	.param .b64 param0;
	st.param.b64 	[param0], 100;
	.param .b64 retval0;
	call.uni (retval0), 
	malloc, 
	(
	param0
	);
	ld.param.b64 	%rd51, [retval0];
	} // callseq 6
	st.u8 	[%rd51], %r154;
	shr.u32 	%r901, %r154, 24;
	st.u8 	[%rd51+3], %r901;
	shr.u32 	%r902, %r154, 16;
	st.u8 	[%rd51+2], %r902;
	shr.u32 	%r903, %r154, 8;
	st.u8 	[%rd51+1], %r903;
	st.u8 	[%rd51+4], %r155;
	shr.u32 	%r904, %r155, 24;
	st.u8 	[%rd51+7], %r904;
	shr.u32 	%r905, %r155, 16;
	st.u8 	[%rd51+6], %r905;
	shr.u32 	%r906, %r155, 8;
	st.u8 	[%rd51+5], %r906;
	st.u8 	[%rd51+8], %r156;
	shr.u32 	%r907, %r156, 24;
	st.u8 	[%rd51+11], %r907;
	shr.u32 	%r908, %r156, 16;
	st.u8 	[%rd51+10], %r908;
	shr.u32 	%r909, %r156, 8;
	st.u8 	[%rd51+9], %r909;
	st.u8 	[%rd51+12], %r157;
	shr.u32 	%r910, %r157, 24;
	st.u8 	[%rd51+15], %r910;
	shr.u32 	%r911, %r157, 16;
	st.u8 	[%rd51+14], %r911;
	shr.u32 	%r912, %r157, 8;
	st.u8 	[%rd51+13], %r912;
	st.u8 	[%rd51+16], %r158;
	shr.u32 	%r913, %r158, 24;
	st.u8 	[%rd51+19], %r913;
	shr.u32 	%r914, %r158, 16;
	st.u8 	[%rd51+18], %r914;
	shr.u32 	%r915, %r158, 8;
	st.u8 	[%rd51+17], %r915;
	st.u8 	[%rd51+20], %r159;
	shr.u32 	%r916, %r159, 24;
	st.u8 	[%rd51+23], %r916;
	shr.u32 	%r917, %r159, 16;
	st.u8 	[%rd51+22], %r917;
	shr.u32 	%r918, %r159, 8;
	st.u8 	[%rd51+21], %r918;
	st.u8 	[%rd51+24], %r160;
	shr.u32 	%r919, %r160, 24;
	st.u8 	[%rd51+27], %r919;
	shr.u32 	%r920, %r160, 16;
	st.u8 	[%rd51+26], %r920;
	shr.u32 	%r921, %r160, 8;
	st.u8 	[%rd51+25], %r921;
	st.u8 	[%rd51+28], %r161;
	shr.u32 	%r922, %r161, 24;
	st.u8 	[%rd51+31], %r922;
	shr.u32 	%r923, %r161, 16;
	st.u8 	[%rd51+30], %r923;
	shr.u32 	%r924, %r161, 8;
	st.u8 	[%rd51+29], %r924;
	st.u8 	[%rd51+32], %r162;
	shr.u32 	%r925, %r162, 24;
	st.u8 	[%rd51+35], %r925;
	shr.u32 	%r926, %r162, 16;
	st.u8 	[%rd51+34], %r926;
	shr.u32 	%r927, %r162, 8;
	st.u8 	[%rd51+33], %r927;
	st.u8 	[%rd51+36], %r163;
	shr.u32 	%r928, %r163, 24;
	st.u8 	[%rd51+39], %r928;
	shr.u32 	%r929, %r163, 16;
	st.u8 	[%rd51+38], %r929;
	shr.u32 	%r930, %r163, 8;
	st.u8 	[%rd51+37], %r930;
	st.u8 	[%rd51+40], %r164;
	shr.u32 	%r931, %r164, 24;
	st.u8 	[%rd51+43], %r931;
	shr.u32 	%r932, %r164, 16;
	st.u8 	[%rd51+42], %r932;
	shr.u32 	%r933, %r164, 8;
	st.u8 	[%rd51+41], %r933;
	st.u8 	[%rd51+44], %r165;
	shr.u32 	%r934, %r165, 24;
	st.u8 	[%rd51+47], %r934;
	shr.u32 	%r935, %r165, 16;
	st.u8 	[%rd51+46], %r935;
	shr.u32 	%r936, %r165, 8;
	st.u8 	[%rd51+45], %r936;
	st.u8 	[%rd51+48], %r166;
	shr.u32 	%r937, %r166, 24;
	st.u8 	[%rd51+51], %r937;
	shr.u32 	%r938, %r166, 16;
	st.u8 	[%rd51+50], %r938;
	shr.u32 	%r939, %r166, 8;
	st.u8 	[%rd51+49], %r939;
	st.u8 	[%rd51+52], %r167;
	shr.u32 	%r940, %r167, 24;
	st.u8 	[%rd51+55], %r940;
	shr.u32 	%r941, %r167, 16;
	st.u8 	[%rd51+54], %r941;
	shr.u32 	%r942, %r167, 8;
	st.u8 	[%rd51+53], %r942;
	st.u8 	[%rd51+56], %r168;
	shr.u32 	%r943, %r168, 24;
	st.u8 	[%rd51+59], %r943;
	shr.u32 	%r944, %r168, 16;
	st.u8 	[%rd51+58], %r944;
	shr.u32 	%r945, %r168, 8;
	st.u8 	[%rd51+57], %r945;
	st.u8 	[%rd51+60], %r169;
	shr.u32 	%r946, %r169, 24;
	st.u8 	[%rd51+63], %r946;
	shr.u32 	%r947, %r169, 16;
	st.u8 	[%rd51+62], %r947;
	shr.u32 	%r948, %r169, 8;
	st.u8 	[%rd51+61], %r948;
	st.u8 	[%rd51+64], %r170;
	shr.u32 	%r949, %r170, 24;
	st.u8 	[%rd51+67], %r949;
	shr.u32 	%r950, %r170, 16;
	st.u8 	[%rd51+66], %r950;
	shr.u32 	%r951, %r170, 8;
	st.u8 	[%rd51+65], %r951;
	st.u8 	[%rd51+68], %r171;
	shr.u32 	%r952, %r171, 24;
	st.u8 	[%rd51+71], %r952;
	shr.u32 	%r953, %r171, 16;
	st.u8 	[%rd51+70], %r953;
	shr.u32 	%r954, %r171, 8;
	st.u8 	[%rd51+69], %r954;
	st.u8 	[%rd51+72], %r172;
	shr.u32 	%r955, %r172, 24;
	st.u8 	[%rd51+75], %r955;
	shr.u32 	%r956, %r172, 16;
	st.u8 	[%rd51+74], %r956;
	shr.u32 	%r957, %r172, 8;
	st.u8 	[%rd51+73], %r957;
	st.u8 	[%rd51+76], %r173;
	shr.u32 	%r958, %r173, 24;
	st.u8 	[%rd51+79], %r958;
	shr.u32 	%r959, %r173, 16;
	st.u8 	[%rd51+78], %r959;
	shr.u32 	%r960, %r173, 8;
	st.u8 	[%rd51+77], %r960;
	st.u8 	[%rd51+80], %r174;
	shr.u32 	%r961, %r174, 24;
	st.u8 	[%rd51+83], %r961;
	shr.u32 	%r962, %r174, 16;
	st.u8 	[%rd51+82], %r962;
	shr.u32 	%r963, %r174, 8;
	st.u8 	[%rd51+81], %r963;
	st.u8 	[%rd51+84], %r175;
	shr.u32 	%r964, %r175, 24;
	st.u8 	[%rd51+87], %r964;
	shr.u32 	%r965, %r175, 16;
	st.u8 	[%rd51+86], %r965;
	shr.u32 	%r966, %r175, 8;
	st.u8 	[%rd51+85], %r966;
	st.u8 	[%rd51+88], %r176;
	shr.u32 	%r967, %r176, 24;
	st.u8 	[%rd51+91], %r967;
	shr.u32 	%r968, %r176, 16;
	st.u8 	[%rd51+90], %r968;
	shr.u32 	%r969, %r176, 8;
	st.u8 	[%rd51+89], %r969;
	st.u8 	[%rd51+92], %r177;
	shr.u32 	%r970, %r177, 24;
	st.u8 	[%rd51+95], %r970;
	shr.u32 	%r971, %r177, 16;
	st.u8 	[%rd51+94], %r971;
	shr.u32 	%r972, %r177, 8;
	st.u8 	[%rd51+93], %r972;
	st.u8 	[%rd51+96], %r178;
	shr.u32 	%r973, %r178, 24;
	st.u8 	[%rd51+99], %r973;
	shr.u32 	%r974, %r178, 16;
	st.u8 	[%rd51+98], %r974;
	shr.u32 	%r975, %r178, 8;
	st.u8 	[%rd51+97], %r975;
	add.s32 	%r184, %r1009, 1;
	mul.wide.s32 	%rd53, %r1009, 8;
	add.s64 	%rd54, %rd95, %rd53;
	st.u64 	[%rd54], %rd51;
	mov.u32 	%r1008, %r1011;
	mov.u32 	%r1009, %r184;
	mov.u64 	%rd93, %rd95;
$L__BB0_68:
	add.s32 	%r978, %r978, 1;
	setp.lt.s32 	%p64, %r978, %r1009;
	setp.lt.s32 	%p65, %r1009, 2000;
	and.pred  	%p66, %p65, %p64;
	@%p66 bra 	$L__BB0_2;
	setp.ne.s32 	%p67, %r978, %r1009;
	@%p67 bra 	$L__BB0_72;
	ld.param.u64 	%rd89, [_Z4findiiPi_param_2];
	cvta.to.global.u64 	%rd16, %rd89;
	ld.global.u32 	%r976, [%rd16];
	setp.le.s32 	%p68, %r1009, %r976;
	@%p68 bra 	$L__BB0_72;
	st.global.u32 	[%rd16], %r1009;
$L__BB0_72:
	setp.lt.s32 	%p69, %r1009, 1;
	@%p69 bra 	$L__BB0_85;
	and.b32  	%r188, %r1009, 15;
	setp.lt.u32 	%p70, %r1009, 16;
	mov.b32 	%r1016, 0;
	@%p70 bra 	$L__BB0_76;
	and.b32  	%r1016, %r1009, 2147483632;
	neg.s32 	%r1014, %r1016;
	add.s64 	%rd97, %rd93, 64;
$L__BB0_75:
	.pragma "nounroll";
	ld.u64 	%rd55, [%rd97+-64];
	{ // callseq 7, 0
	.param .b64 param0;
	st.param.b64 	[param0], %rd55;
	call.uni 
	free, 
	(
	param0
	);
	} // callseq 7
	ld.u64 	%rd56, [%rd97+-56];
	{ // callseq 8, 0
	.param .b64 param0;
	st.param.b64 	[param0], %rd56;
	call.uni 
	free, 
	(
	param0
	);
	} // callseq 8
	ld.u64 	%rd57, [%rd97+-48];
	{ // callseq 9, 0
	.param .b64 param0;
	st.param.b64 	[param0], %rd57;
	call.uni 
	free, 
	(
	param0
	);
	} // callseq 9
	ld.u64 	%rd58, [%rd97+-40];
	{ // callseq 10, 0
	.param .b64 param0;
	st.param.b64 	[param0], %rd58;
	call.uni 
	free, 
	(
	param0
	);
	} // callseq 10
	ld.u64 	%rd59, [%rd97+-32];
	{ // callseq 11, 0
	.param .b64 param0;
	st.param.b64 	[param0], %rd59;
	call.uni 
	free, 
	(
	param0
	);
	} // callseq 11
	ld.u64 	%rd60, [%rd97+-24];
	{ // callseq 12, 0
	.param .b64 param0;
	st.param.b64 	[param0], %rd60;
	call.uni 
	free, 
	(
	param0
	);
	} // callseq 12
	ld.u64 	%rd61, [%rd97+-16];
	{ // callseq 13, 0
	.param .b64 param0;
	st.param.b64 	[param0], %rd61;
	call.uni 
	free, 
	(
	param0
	);
	} // callseq 13
	ld.u64 	%rd62, [%rd97+-8];
	{ // callseq 14, 0
	.param .b64 param0;
	st.param.b64 	[param0], %rd62;
	call.uni 
	free, 
	(
	param0
	);
	} // callseq 14
	ld.u64 	%rd63, [%rd97];
	{ // callseq 15, 0
	.param .b64 param0;
	st.param.b64 	[param0], %rd63;
	call.uni 
	free, 
	(
	param0
	);
	} // callseq 15
	ld.u64 	%rd64, [%rd97+8];
	{ // callseq 16, 0
	.param .b64 param0;
	st.param.b64 	[param0], %rd64;
	call.uni 
	free, 
	(
	param0
	);
	} // callseq 16
	ld.u64 	%rd65, [%rd97+16];
	{ // callseq 17, 0
	.param .b64 param0;
	st.param.b64 	[param0], %rd65;
	call.uni 
	free, 
	(
	param0
	);
	} // callseq 17
	ld.u64 	%rd66, [%rd97+24];
	{ // callseq 18, 0
	.param .b64 param0;
	st.param.b64 	[param0], %rd66;
	call.uni 
	free, 
	(
	param0
	);
	} // callseq 18
	ld.u64 	%rd67, [%rd97+32];
	{ // callseq 19, 0
	.param .b64 param0;
	st.param.b64 	[param0], %rd67;
	call.uni 
	free, 
	(
	param0
	);
	} // callseq 19
	ld.u64 	%rd68, [%rd97+40];
	{ // callseq 20, 0
	.param .b64 param0;
	st.param.b64 	[param0], %rd68;
	call.uni 
	free, 
	(
	param0
	);
	} // callseq 20
	ld.u64 	%rd69, [%rd97+48];
	{ // callseq 21, 0
	.param .b64 param0;
	st.param.b64 	[param0], %rd69;
	call.uni 
	free, 
	(
	param0
	);
	} // callseq 21
	ld.u64 	%rd70, [%rd97+56];
	{ // callseq 22, 0
	.param .b64 param0;
	st.param.b64 	[param0], %rd70;
	call.uni 
	free, 
	(
	param0
	);
	} // callseq 22
	add.s32 	%r1014, %r1014, 16;
	add.s64 	%rd97, %rd97, 128;
	setp.ne.s32 	%p71, %r1014, 0;
	@%p71 bra 	$L__BB0_75;
$L__BB0_76:
	setp.eq.s32 	%p72, %r188, 0;
	@%p72 bra 	$L__BB0_85;
	and.b32  	%r194, %r1009, 7;
	setp.lt.u32 	%p73, %r188, 8;
	@%p73 bra 	$L__BB0_79;
	mul.wide.u32 	%rd71, %r1016, 8;
	add.s64 	%rd72, %rd93, %rd71;
	ld.u64 	%rd73, [%rd72];
	{ // callseq 23, 0
	.param .b64 param0;
	st.param.b64 	[param0], %rd73;
	call.uni 
	free, 
	(
	param0
	);
	} // callseq 23
	ld.u64 	%rd74, [%rd72+8];
	{ // callseq 24, 0
	.param .b64 param0;
	st.param.b64 	[param0], %rd74;
	call.uni 
	free, 
	(
	param0
	);
	} // callseq 24
	ld.u64 	%rd75, [%rd72+16];
	{ // callseq 25, 0
	.param .b64 param0;
	st.param.b64 	[param0], %rd75;
	call.uni 
	free, 
	(
	param0
	);
	} // callseq 25
	ld.u64 	%rd76, [%rd72+24];
	{ // callseq 26, 0
	.param .b64 param0;
	st.param.b64 	[param0], %rd76;
	call.uni 
	free, 
	(
	param0
	);
	} // callseq 26
	ld.u64 	%rd77, [%rd72+32];
	{ // callseq 27, 0
	.param .b64 param0;
	st.param.b64 	[param0], %rd77;
	call.uni 
	free, 
	(
	param0
	);
	} // callseq 27
	ld.u64 	%rd78, [%rd72+40];
	{ // callseq 28, 0
	.param .b64 param0;
	st.param.b64 	[param0], %rd78;
	call.uni 
	free, 
	(
	param0
	);
	} // callseq 28
	ld.u64 	%rd79, [%rd72+48];
	{ // callseq 29, 0
	.param .b64 param0;
	st.param.b64 	[param0], %rd79;
	call.uni 
	free, 
	(
	param0
	);
	} // callseq 29
	ld.u64 	%rd80, [%rd72+56];
	{ // callseq 30, 0
	.param .b64 param0;
	st.param.b64 	[param0], %rd80;
	call.uni 
	free, 
	(
	param0
	);
	} // callseq 30
	add.s32 	%r1016, %r1016, 8;
$L__BB0_79:
	setp.eq.s32 	%p74, %r194, 0;
	@%p74 bra 	$L__BB0_85;
	and.b32  	%r197, %r1009, 3;
	setp.lt.u32 	%p75, %r194, 4;
	@%p75 bra 	$L__BB0_82;
	mul.wide.u32 	%rd81, %r1016, 8;
	add.s64 	%rd82, %rd93, %rd81;
	ld.u64 	%rd83, [%rd82];
	{ // callseq 31, 0
	.param .b64 param0;
	st.param.b64 	[param0], %rd83;
	call.uni 
	free, 
	(
	param0
	);
	} // callseq 31
	ld.u64 	%rd84, [%rd82+8];
	{ // callseq 32, 0
	.param .b64 param0;
	st.param.b64 	[param0], %rd84;
	call.uni 
	free, 
	(
	param0
	);
	} // callseq 32
	ld.u64 	%rd85, [%rd82+16];
	{ // callseq 33, 0
	.param .b64 param0;
	st.param.b64 	[param0], %rd85;
	call.uni 
	free, 
	(
	param0
	);
	} // callseq 33
	ld.u64 	%rd86, [%rd82+24];
	{ // callseq 34, 0
	.param .b64 param0;
	st.param.b64 	[param0], %rd86;
	call.uni 
	free, 
	(
	param0
	);
	} // callseq 34
	add.s32 	%r1016, %r1016, 4;
$L__BB0_82:
	setp.eq.s32 	%p76, %r197, 0;
	@%p76 bra 	$L__BB0_85;
	mul.wide.u32 	%rd87, %r1016, 8;
	add.s64 	%rd98, %rd93, %rd87;
	neg.s32 	%r1018, %r197;
$L__BB0_84:
	.pragma "nounroll";
	ld.u64 	%rd88, [%rd98];
	{ // callseq 35, 0
	.param .b64 param0;
	st.param.b64 	[param0], %rd88;
	call.uni 
	free, 
	(
	param0
	);
	} // callseq 35
	add.s64 	%rd98, %rd98, 8;
	add.s32 	%r1018, %r1018, 1;
	setp.ne.s32 	%p77, %r1018, 0;
	@%p77 bra 	$L__BB0_84;
$L__BB0_85:
	{ // callseq 36, 0
	.param .b64 param0;
	st.param.b64 	[param0], %rd93;
	call.uni 
	free, 
	(
	param0
	);
	} // callseq 36
$L__BB0_86:
	ret;

}


// ===== COMPILED SASS (sm_100) =====

	.target	sm_100

	.elftype	@"ET_EXEC"


//--------------------- .note.nv.tkinfo           --------------------------
	.section	.note.nv.tkinfo,"",@"SHT_NOTE"
	.sectionflags	@"SHF_NOTE_NV_TKINFO"
	.tkinfo
        /*0018*/ 	.word	0x00000002
        /*0030*/ 	.string	""
        /*0030*/ 	.string	"ptxas"
        /*0030*/ 	.string	"Cuda compilation tools, release 13.0, V13.0.88"
        /*0030*/ 	.string	"Build cuda_13.0.r13.0/compiler.36424714_0"
        /*0030*/ 	.string	"-arch sm_100 -m 64 "



//--------------------- .note.nv.cuinfo           --------------------------
	.section	.note.nv.cuinfo,"",@"SHT_NOTE"
	.sectionflags	@"SHF_NOTE_NV_CUINFO"
        /*0018*/ 	.short	0x0002
        /*001a*/ 	.short	0x0064
        /*001c*/ 	.short	0x0082
	.zero		2


//--------------------- .nv.info                  --------------------------
	.section	.nv.info,"",@"SHT_CUDA_INFO"
	.align	4


	//----- nvinfo : EIATTR_REGCOUNT
	.align		4
        /*0000*/ 	.byte	0x04, 0x2f
        /*0002*/ 	.short	(.L_1 - .L_0)
	.align		4
.L_0:
        /*0004*/ 	.word	index@(_Z4findiiPi)
        /*0008*/ 	.word	0x00000048


	//----- nvinfo : EIATTR_FRAME_SIZE
	.align		4
.L_1:
        /*000c*/ 	.byte	0x04, 0x11
        /*000e*/ 	.short	(.L_3 - .L_2)
	.align		4
.L_2:
        /*0010*/ 	.word	index@(_Z4findiiPi)
        /*0014*/ 	.word	0x00000000


	//----- nvinfo : EIATTR_MIN_STACK_SIZE
	.align		4
.L_3:
        /*0018*/ 	.byte	0x04, 0x12
        /*001a*/ 	.short	(.L_5 - .L_4)
	.align		4
.L_4:
        /*001c*/ 	.word	index@(_Z4findiiPi)
        /*0020*/ 	.word	0x00000000
.L_5:


//--------------------- .nv.compat                --------------------------
	.section	.nv.compat,"",@"SHT_CUDA_COMPAT_INFO"
	.align	4
        /*0000*/ 	.byte	0x02, 0x09, 0x00, 0x00, 0x02, 0x02, 0x01, 0x00, 0x02, 0x05, 0x05, 0x00, 0x03, 0x07, 0x01, 0x01
        /*0010*/ 	.byte	0x02, 0x03, 0x00, 0x00, 0x02, 0x06, 0x01, 0x00, 0x04, 0x0b, 0x08, 0x00, 0x09, 0x00, 0x00, 0x00
        /*0020*/ 	.byte	0x00, 0x00, 0x00, 0x00


//--------------------- .nv.info._Z4findiiPi      --------------------------
	.section	.nv.info._Z4findiiPi,"",@"SHT_CUDA_INFO"
	.sectionflags	@""
	.align	4


	//----- nvinfo : EIATTR_CUDA_API_VERSION
	.align		4
        /*0000*/ 	.byte	0x04, 0x37
        /*0002*/ 	.short	(.L_7 - .L_6)
.L_6:
        /*0004*/ 	.word	0x00000082


	//----- nvinfo : EIATTR_KPARAM_INFO
	.align		4
.L_7:
        /*0008*/ 	.byte	0x04, 0x17
        /*000a*/ 	.short	(.L_9 - .L_8)
.L_8:
        /*000c*/ 	.word	0x00000000
        /*0010*/ 	.short	0x0002
        /*0012*/ 	.short	0x0008
        /*0014*/ 	.byte	0x00, 0xf5, 0x21, 0x00


	//----- nvinfo : EIATTR_KPARAM_INFO
	.align		4
.L_9:
        /*0018*/ 	.byte	0x04, 0x17
        /*001a*/ 	.short	(.L_11 - .L_10)
.L_10:
        /*001c*/ 	.word	0x00000000
        /*0020*/ 	.short	0x0001
        /*0022*/ 	.short	0x0004
        /*0024*/ 	.byte	0x00, 0xf0, 0x11, 0x00


	//----- nvinfo : EIATTR_KPARAM_INFO
	.align		4
.L_11:
        /*0028*/ 	.byte	0x04, 0x17
        /*002a*/ 	.short	(.L_13 - .L_12)
.L_12:
        /*002c*/ 	.word	0x00000000
        /*0030*/ 	.short	0x0000
        /*0032*/ 	.short	0x0000
        /*0034*/ 	.byte	0x00, 0xf0, 0x11, 0x00


	//----- nvinfo : EIATTR_SPARSE_MMA_MASK
	.align		4
.L_13:
        /*0038*/ 	.byte	0x03, 0x50
        /*003a*/ 	.short	0x0000


	//----- nvinfo : EIATTR_MAXREG_COUNT
	.align		4
        /*003c*/ 	.byte	0x03, 0x1b
        /*003e*/ 	.short	0x00ff


	//----- nvinfo : EIATTR_EXTERNS
	.align		4
        /*0040*/ 	.byte	0x04, 0x0f
        /*0042*/ 	.short	(.L_15 - .L_14)


	//   ....[0]....
	.align		4
.L_14:
        /*0044*/ 	.word	index@(malloc)


	//   ....[1]....
	.align		4
        /*0048*/ 	.word	index@(free)


	//----- nvinfo : EIATTR_MERCURY_ISA_VERSION
	.align		4
.L_15:
        /*004c*/ 	.byte	0x03, 0x5f
        /*004e*/ 	.short	0x0101


	//----- nvinfo : EIATTR_VRC_CTA_INIT_COUNT
	.align		4
        /*0050*/ 	.byte	0x02, 0x4a
	.zero		1
	.zero		1


	//----- nvinfo : EIATTR_SYSCALL_OFFSETS
	.align		4
        /*0054*/ 	.byte	0x04, 0x46
        /*0056*/ 	.short	(.L_17 - .L_16)


	//   ....[0]....
.L_16:
        /*0058*/ 	.word	0x00001a40


	//   ....[1]....
        /*005c*/ 	.word	0x00001ac0


	//   ....[2]....
        /*0060*/ 	.word	0x00002cc0


	//   ....[3]....
        /*0064*/ 	.word	0x00004d40


	//   ....[4]....
        /*0068*/ 	.word	0x00004ef0


	//   ....[5]....
        /*006c*/ 	.word	0x00007c50


	//   ....[6]....
        /*0070*/ 	.word	0x00007e00


	//   ....[7]....
        /*0074*/ 	.word	0x00008cd0


	//   ....[8]....
        /*0078*/ 	.word	0x00008d30


	//   ....[9]....
        /*007c*/ 	.word	0x00008d90


	//   ....[10]....
        /*0080*/ 	.word	0x00008df0


	//   ....[11]....
        /*0084*/ 	.word	0x00008e50


	//   ....[12]....
        /*0088*/ 	.word	0x00008eb0


	//   ....[13]....
        /*008c*/ 	.word	0x00008f10


	//   ....[14]....
        /*0090*/ 	.word	0x00008f70


	//   ....[15]....
        /*0094*/ 	.word	0x00008fd0


	//   ....[16]....
        /*0098*/ 	.word	0x00009030


	//   ....[17]....
        /*009c*/ 	.word	0x00009090


	//   ....[18]....
        /*00a0*/ 	.word	0x000090f0


	//   ....[19]....
        /*00a4*/ 	.word	0x00009150


	//   ....[20]....
        /*00a8*/ 	.word	0x000091b0


	//   ....[21]....
        /*00ac*/ 	.word	0x00009210


	//   ....[22]....
        /*00b0*/ 	.word	0x00009270


	//   ....[23]....
        /*00b4*/ 	.word	0x000093a0


	//   ....[24]....
        /*00b8*/ 	.word	0x00009400


	//   ....[25]....
        /*00bc*/ 	.word	0x00009460


	//   ....[26]....
        /*00c0*/ 	.word	0x000094c0


	//   ....[27]....
        /*00c4*/ 	.word	0x00009520


	//   ....[28]....
        /*00c8*/ 	.word	0x00009580


	//   ....[29]....
        /*00cc*/ 	.word	0x000095e0


	//   ....[30]....
        /*00d0*/ 	.word	0x00009640


	//   ....[31]....
        /*00d4*/ 	.word	0x00009740


	//   ....[32]....
        /*00d8*/ 	.word	0x000097a0


	//   ....[33]....
        /*00dc*/ 	.word	0x00009800


	//   ....[34]....
        /*00e0*/ 	.word	0x00009860


	//   ....[35]....
        /*00e4*/ 	.word	0x00009980


	//   ....[36]....
        /*00e8*/ 	.word	0x00009a30


	//----- nvinfo : EIATTR_EXIT_INSTR_OFFSETS
	.align		4
.L_17:
        /*00ec*/ 	.byte	0x04, 0x1c
        /*00ee*/ 	.short	(.L_19 - .L_18)


	//   ....[0]....
.L_18:
        /*00f0*/ 	.word	0x00000080


	//   ....[1]....
        /*00f4*/ 	.word	0x00009a40


	//----- nvinfo : EIATTR_CRS_STACK_SIZE
	.align		4
.L_19:
        /*00f8*/ 	.byte	0x04, 0x1e
        /*00fa*/ 	.short	(.L_21 - .L_20)
.L_20:
        /*00fc*/ 	.word	0x00000000


	//----- nvinfo : EIATTR_CBANK_PARAM_SIZE
	.align		4
.L_21:
        /*0100*/ 	.byte	0x03, 0x19
        /*0102*/ 	.short	0x0010


	//----- nvinfo : EIATTR_PARAM_CBANK
	.align		4
        /*0104*/ 	.byte	0x04, 0x0a
        /*0106*/ 	.short	(.L_23 - .L_22)
	.align		4
.L_22:
        /*0108*/ 	.word	index@(.nv.constant0._Z4findiiPi)
        /*010c*/ 	.short	0x0380
        /*010e*/ 	.short	0x0010


	//----- nvinfo : EIATTR_SW_WAR
	.align		4
.L_23:
        /*0110*/ 	.byte	0x04, 0x36
        /*0112*/ 	.short	(.L_25 - .L_24)
.L_24:
        /*0114*/ 	.word	0x00000008
.L_25:


//--------------------- .nv.callgraph             --------------------------
	.section	.nv.callgraph,"",@"SHT_CUDA_CALLGRAPH"
	.align	4
	.sectionentsize	8
	.align		4
        /*0000*/ 	.word	0x00000000
	.align		4
        /*0004*/ 	.word	0xffffffff
	.align		4
        /*0008*/ 	.word	index@(_Z4findiiPi)
	.align		4
        /*000c*/ 	.word	index@(free)
	.align		4
        /*0010*/ 	.word	index@(_Z4findiiPi)
	.align		4
        /*0014*/ 	.word	index@(malloc)
	.align		4
        /*0018*/ 	.word	0x00000000
	.align		4
        /*001c*/ 	.word	0xfffffffe
	.align		4
        /*0020*/ 	.word	0x00000000
	.align		4
        /*0024*/ 	.word	0xfffffffd
	.align		4
        /*0028*/ 	.word	0x00000000
	.align		4
        /*002c*/ 	.word	0xfffffffc


//--------------------- .nv.constant4             --------------------------
	.section	.nv.constant4,"a",@progbits
	.align	8
	.align		8
.nv.constant4:
        /*0000*/ 	.dword	malloc
	.align		8
        /*0008*/ 	.dword	free


//--------------------- .text._Z4findiiPi         --------------------------
	.section	.text._Z4findiiPi,"ax",@progbits
	.align	128
        .global         _Z4findiiPi
        .type           _Z4findiiPi,@function
        .size           _Z4findiiPi,(.L_x_70 - _Z4findiiPi)
        .other          _Z4findiiPi,@"STO_CUDA_ENTRY STV_DEFAULT"
_Z4findiiPi:
.text._Z4findiiPi:
[----:B------:R-:W0:Y:S01]  /*0000*/  LDC R1, c[0x0][0x37c] ;  /* 0x0000df00ff017b82 */ /* 0x000e220000000800 */
[----:B------:R-:W1:Y:S07]  /*0010*/  S2R R29, SR_TID.X ;  /* 0x00000000001d7919 */ /* 0x000e6e0000002100 */
[----:B------:R-:W2:Y:S01]  /*0020*/  S2UR UR37, SR_CTAID.X ;  /* 0x00000000002579c3 */ /* 0x000ea20000002500 */
[----:B------:R-:W2:Y:S02]  /*0030*/  LDCU.64 UR4, c[0x0][0x380] ;  /* 0x00007000ff0477ac */ /* 0x000ea40008000a00 */
[----:B--2---:R-:W-:Y:S01]  /*0040*/  UIADD3 UR37, UPT, UPT, UR37, UR4, URZ ;  /* 0x0000000425257290 */ /* 0x004fe2000fffe0ff */
[----:B-1----:R-:W-:-:S05]  /*0050*/  VIADD R29, R29, UR5 ;  /* 0x000000051d1d7c36 */ /* 0x002fca0008000000 */
[----:B------:R-:W-:-:S04]  /*0060*/  VIMNMX R0, PT, PT, R29, UR37, !PT ;  /* 0x000000251d007c48 */ /* 0x000fc8000ffe0100 */
[----:B------:R-:W-:-:S13]  /*0070*/  ISETP.GT.AND P0, PT, R0, 0x63, PT ;  /* 0x000000630000780c */ /* 0x000fda0003f04270 */
[----:B0-----:R-:W-:Y:S05]  /*0080*/  @P0 EXIT ;  /* 0x000000000000094d */ /* 0x001fea0003800000 */
[C---:B------:R-:W-:Y:S01]  /*0090*/  IMAD.HI R31, R29.reuse, 0x38e38e39, RZ ;  /* 0x38e38e391d1f7827 */ /* 0x040fe200078e02ff */
[----:B------:R-:W-:Y:S02]  /*00a0*/  UIMAD.WIDE UR6, UR37, 0x4bda12f7, URZ ;  /* 0x4bda12f7250678a5 */ /* 0x000fe4000f8e02ff */
[----:B------:R-:W-:Y:S01]  /*00b0*/  UIMAD.WIDE UR4, UR37, 0x38e38e39, URZ ;  /* 0x38e38e39250478a5 */ /* 0x000fe2000f8e02ff */
[C---:B------:R-:W-:Y:S01]  /*00c0*/  IMAD.HI R33, R29.reuse, 0x4bda12f7, RZ ;  /* 0x4bda12f71d217827 */ /* 0x040fe200078e02ff */
[----:B------:R-:W-:Y:S01]  /*00d0*/  SHF.R.S32.HI R0, RZ, 0x1, R31 ;  /* 0x00000001ff007819 */ /* 0x000fe2000001141f */
[----:B------:R-:W-:Y:S02]  /*00e0*/  UIMAD.WIDE UR34, UR37, -0x6a8bde3d, URZ ;  /* 0x957421c3252278a5 */ /* 0x000fe4000f8e02ff */
[----:B------:R-:W-:Y:S01]  /*00f0*/  IMAD.HI R3, R29, -0x59e60383, RZ ;  /* 0xa619fc7d1d037827 */ /* 0x000fe200078e02ff */
[----:B------:R-:W-:Y:S01]  /*0100*/  LEA.HI R31, R31, R0, RZ, 0x1 ;  /* 0x000000001f1f7211 */ /* 0x000fe200078f08ff */
[----:B------:R-:W-:Y:S01]  /*0110*/  UIMAD.WIDE UR24, UR37, -0x3f237a37, URZ ;  /* 0xc0dc85c9251878a5 */ /* 0x000fe2000f8e02ff */
[----:B------:R-:W-:Y:S01]  /*0120*/  SHF.R.U32.HI R0, RZ, 0x1f, R33 ;  /* 0x0000001fff007819 */ /* 0x000fe20000011621 */
[----:B------:R-:W-:Y:S01]  /*0130*/  IMAD.HI R5, R29, -0x1df75681, RZ ;  /* 0xe208a97f1d057827 */ /* 0x000fe200078e02ff */
[----:B------:R-:W-:Y:S01]  /*0140*/  SHF.R.U32.HI R4, RZ, 0x1f, R3 ;  /* 0x0000001fff047819 */ /* 0x000fe20000011603 */
[----:B------:R-:W-:Y:S01]  /*0150*/  UIADD3 UR36, UPT, UPT, URZ, -UR37, URZ ;  /* 0x80000025ff247290 */ /* 0x000fe2000fffe0ff */
[----:B------:R-:W-:Y:S01]  /*0160*/  LEA.HI.SX32 R33, R33, R0, 0x1d ;  /* 0x0000000021217211 */ /* 0x000fe200078feaff */
[----:B------:R-:W-:Y:S01]  /*0170*/  IMAD.HI R6, R29, -0x6a8bde3d, RZ ;  /* 0x957421c31d067827 */ /* 0x000fe200078e02ff */
[----:B------:R-:W-:Y:S01]  /*0180*/  LEA.HI.SX32 R15, R3, R4, 0x18 ;  /* 0x00000004030f7211 */ /* 0x000fe200078fc2ff */
[----:B------:R-:W-:Y:S01]  /*0190*/  UMOV UR44, UR7 ;  /* 0x00000007002c7c82 */ /* 0x000fe20008000000 */
[----:B------:R-:W-:Y:S01]  /*01a0*/  SHF.R.U32.HI R0, RZ, 0x1f, R5 ;  /* 0x0000001fff007819 */ /* 0x000fe20000011605 */
[----:B------:R-:W-:Y:S01]  /*01b0*/  IMAD.HI R8, R29, -0x2383f4bf, RZ ;  /* 0xdc7c0b411d087827 */ /* 0x000fe200078e02ff */
[----:B------:R-:W-:Y:S01]  /*01c0*/  SHF.R.U32.HI R3, RZ, 0x1f, R6 ;  /* 0x0000001fff037819 */ /* 0x000fe20000011606 */
[----:B------:R-:W-:Y:S01]  /*01d0*/  UIMAD.WIDE UR26, UR37, 0x55555556, URZ ;  /* 0x55555556251a78a5 */ /* 0x000fe2000f8e02ff */
[----:B------:R-:W-:Y:S01]  /*01e0*/  LEA.HI.SX32 R16, R5, R0, 0x18 ;  /* 0x0000000005107211 */ /* 0x000fe200078fc2ff */
[C---:B------:R-:W-:Y:S01]  /*01f0*/  IMAD.HI R7, R29.reuse, -0x3f237a37, RZ ;  /* 0xc0dc85c91d077827 */ /* 0x040fe200078e02ff */
[----:B------:R-:W-:Y:S01]  /*0200*/  LEA.HI.SX32 R17, R6, R3, 0x13 ;  /* 0x0000000306117211 */ /* 0x000fe200078f9aff */
[----:B------:R-:W-:Y:S01]  /*0210*/  UIMAD.WIDE UR28, UR37, 0x1948b0fd, URZ ;  /* 0x1948b0fd251c78a5 */ /* 0x000fe2000f8e02ff */
[----:B------:R-:W-:Y:S01]  /*0220*/  SHF.R.U32.HI R3, RZ, 0x1f, R8 ;  /* 0x0000001fff037819 */ /* 0x000fe20000011608 */
[C---:B------:R-:W-:Y:S01]  /*0230*/  IMAD.HI R35, R29.reuse, 0x1948b0fd, RZ ;  /* 0x1948b0fd1d237827 */ /* 0x040fe200078e02ff */
[----:B------:R-:W-:Y:S01]  /*0240*/  SHF.R.U32.HI R0, RZ, 0x1f, R7 ;  /* 0x0000001fff007819 */ /* 0x000fe20000011607 */
[----:B------:R-:W-:Y:S01]  /*0250*/  UIMAD.WIDE UR30, UR37, -0x59e60383, URZ ;  /* 0xa619fc7d251e78a5 */ /* 0x000fe2000f8e02ff */
[----:B------:R-:W-:Y:S01]  /*0260*/  LEA.HI R8, R8, R3, RZ, 0x13 ;  /* 0x0000000308087211 */ /* 0x000fe200078f98ff */
[----:B------:R-:W-:Y:S01]  /*0270*/  IMAD.HI R6, R29, -0x542f4d9f, RZ ;  /* 0xabd0b2611d067827 */ /* 0x000fe200078e02ff */
[----:B------:R-:W-:Y:S01]  /*0280*/  SHF.R.U32.HI R2, RZ, 0x1f, R35 ;  /* 0x0000001fff027819 */ /* 0x000fe20000011623 */
[----:B------:R-:W-:Y:S01]  /*0290*/  UIMAD.WIDE UR32, UR37, -0x1df75681, URZ ;  /* 0xe208a97f252078a5 */ /* 0x000fe2000f8e02ff */
[----:B------:R-:W-:Y:S01]  /*02a0*/  LEA.HI.SX32 R7, R7, R0, 0xf ;  /* 0x0000000007077211 */ /* 0x000fe200078f7aff */
[----:B------:R-:W-:Y:S01]  /*02b0*/  IMAD.HI R5, R29, -0x703f1229, RZ ;  /* 0x8fc0edd71d057827 */ /* 0x000fe200078e02ff */
[----:B------:R-:W-:Y:S01]  /*02c0*/  LEA.HI.SX32 R35, R35, R2, 0x1d ;  /* 0x0000000223237211 */ /* 0x000fe200078feaff */
[----:B------:R-:W-:Y:S01]  /*02d0*/  UIMAD.WIDE UR12, UR37, -0x703f1229, URZ ;  /* 0x8fc0edd7250c78a5 */ /* 0x000fe2000f8e02ff */
[----:B------:R-:W-:Y:S01]  /*02e0*/  SHF.R.U32.HI R3, RZ, 0x1f, R6 ;  /* 0x0000001fff037819 */ /* 0x000fe20000011606 */
[C---:B------:R-:W-:Y:S01]  /*02f0*/  IMAD.HI R4, R29.reuse, -0x256a5b63, RZ ;  /* 0xda95a49d1d047827 */ /* 0x040fe200078e02ff */
[----:B------:R-:W-:Y:S01]  /*0300*/  SHF.R.U32.HI R0, RZ, 0x1f, R5 ;  /* 0x0000001fff007819 */ /* 0x000fe20000011605 */
[----:B------:R-:W-:Y:S01]  /*0310*/  UIMAD.WIDE UR14, UR37, -0x256a5b63, URZ ;  /* 0xda95a49d250e78a5 */ /* 0x000fe2000f8e02ff */
[----:B------:R-:W-:Y:S01]  /*0320*/  LEA.HI.SX32 R6, R6, R3, 0xd ;  /* 0x0000000306067211 */ /* 0x000fe200078f6aff */
[----:B------:R-:W-:Y:S01]  /*0330*/  IMAD.HI R2, R29, -0xc78c921, RZ ;  /* 0xf38736df1d027827 */ /* 0x000fe200078e02ff */
[----:B------:R-:W-:Y:S01]  /*0340*/  LEA.HI.SX32 R5, R5, R0, 0xb ;  /* 0x0000000005057211 */ /* 0x000fe200078f5aff */
[----:B------:R-:W-:Y:S01]  /*0350*/  USHF.R.U32.HI UR6, URZ, 0x1f, UR44 ;  /* 0x0000001fff067899 */ /* 0x000fe2000801162c */
[----:B------:R-:W-:Y:S01]  /*0360*/  SHF.R.U32.HI R3, RZ, 0x1f, R4 ;  /* 0x0000001fff037819 */ /* 0x000fe20000011604 */
[C---:B------:R-:W-:Y:S01]  /*0370*/  IMAD.HI R0, R29.reuse, -0x428430b, RZ ;  /* 0xfbd7bcf51d007827 */ /* 0x040fe200078e02ff */
[----:B------:R-:W-:Y:S01]  /*0380*/  SHF.R.U32.HI R9, RZ, 0x1f, R2 ;  /* 0x0000001fff097819 */ /* 0x000fe20000011602 */
[----:B------:R-:W-:Y:S01]  /*0390*/  UIADD3 UR38, UPT, UPT, URZ, -UR37, URZ ;  /* 0x80000025ff267290 */ /* 0x000fe2000fffe0ff */
[----:B------:R-:W-:Y:S01]  /*03a0*/  LEA.HI.SX32 R4, R4, R3, 0xb ;  /* 0x0000000304047211 */ /* 0x000fe200078f5aff */
[C---:B------:R-:W-:Y:S01]  /*03b0*/  IMAD.HI R27, R29.reuse, -0x58b040eb, RZ ;  /* 0xa74fbf151d1b7827 */ /* 0x040fe200078e02ff */
[----:B------:R-:W-:Y:S01]  /*03c0*/  LEA.HI.SX32 R2, R2, R9, 0xb ;  /* 0x0000000902027211 */ /* 0x000fe200078f5aff */
[----:B------:R-:W-:Y:S01]  /*03d0*/  UIMAD.WIDE UR40, UR37, -0x2383f4bf, URZ ;  /* 0xdc7c0b41252878a5 */ /* 0x000fe2000f8e02ff */
[----:B------:R-:W-:Y:S01]  /*03e0*/  SHF.R.U32.HI R3, RZ, 0x1f, R0 ;  /* 0x0000001fff037819 */ /* 0x000fe20000011600 */
[----:B------:R-:W-:Y:S01]  /*03f0*/  IMAD.HI R9, R29, 0x3b202b47, RZ ;  /* 0x3b202b471d097827 */ /* 0x000fe200078e02ff */
[----:B------:R-:W-:-:S02]  /*0400*/  UIMAD.WIDE UR22, UR37, -0x542f4d9f, URZ ;  /* 0xabd0b261251678a5 */ /* 0x000fc4000f8e02ff */
[----:B------:R-:W-:Y:S01]  /*0410*/  LEA.HI.SX32 R3, R0, R3, 0xb ;  /* 0x0000000300037211 */ /* 0x000fe200078f5aff */
[----:B------:R-:W-:Y:S01]  /*0420*/  IMAD.MOV R12, RZ, RZ, -R29 ;  /* 0x000000ffff0c7224 */ /* 0x000fe200078e0a1d */
[----:B------:R-:W-:Y:S01]  /*0430*/  SHF.R.U32.HI R0, RZ, 0x1f, R27 ;  /* 0x0000001fff007819 */ /* 0x000fe2000001161b */
[----:B------:R-:W-:Y:S01]  /*0440*/  UIADD3 UR8, UPT, UPT, URZ, -UR37, URZ ;  /* 0x80000025ff087290 */ /* 0x000fe2000fffe0ff */
[----:B------:R-:W-:Y:S01]  /*0450*/  SHF.R.U32.HI R10, RZ, 0x1f, R9 ;  /* 0x0000001fff0a7819 */ /* 0x000fe20000011609 */
[----:B------:R-:W-:Y:S01]  /*0460*/  IMAD.MOV.U32 R13, RZ, RZ, R12 ;  /* 0x000000ffff0d7224 */ /* 0x000fe200078e000c */
[----:B------:R-:W-:Y:S01]  /*0470*/  LEA.HI.SX32 R27, R27, R0, 0x5 ;  /* 0x000000001b1b7211 */ /* 0x000fe200078f2aff */
[----:B------:R-:W-:Y:S01]  /*0480*/  IMAD.MOV.U32 R12, RZ, RZ, RZ ;  /* 0x000000ffff0c7224 */ /* 0x000fe200078e00ff */
[----:B------:R-:W-:Y:S01]  /*0490*/  LEA.HI.SX32 R0, R9, R10, 0x4 ;  /* 0x0000000a09007211 */ /* 0x000fe200078f22ff */
[----:B------:R-:W-:Y:S01]  /*04a0*/  IMAD.MOV R10, RZ, RZ, -R29 ;  /* 0x000000ffff0a7224 */ /* 0x000fe200078e0a1d */
[----:B------:R-:W-:Y:S01]  /*04b0*/  UIMAD.WIDE UR16, UR37, -0xc78c921, URZ ;  /* 0xf38736df251078a5 */ /* 0x000fe2000f8e02ff */
[----:B------:R-:W-:Y:S01]  /*04c0*/  IMAD.HI R9, R29, 0x55555556, RZ ;  /* 0x555555561d097827 */ /* 0x000fe200078e02ff */
[----:B------:R-:W-:Y:S01]  /*04d0*/  UIMAD.WIDE UR18, UR37, -0x428430b, URZ ;  /* 0xfbd7bcf5251278a5 */ /* 0x000fe2000f8e02ff */
[----:B------:R-:W-:Y:S01]  /*04e0*/  ISETP.GE.U32.AND P0, PT, R27, 0x3, PT ;  /* 0x000000031b00780c */ /* 0x000fe20003f06070 */
[----:B------:R-:W-:Y:S01]  /*04f0*/  ULEA.HI UR39, UR27, UR27, URZ, 0x1 ;  /* 0x0000001b1b277291 */ /* 0x000fe2000f8f08ff */
[----:B------:R-:W-:Y:S01]  /*0500*/  IMAD.MOV.U32 R11, RZ, RZ, R10 ;  /* 0x000000ffff0b7224 */ /* 0x000fe200078e000a */
[----:B------:R-:W-:Y:S01]  /*0510*/  LEA.HI R25, R9, R9, RZ, 0x1 ;  /* 0x0000000909197211 */ /* 0x000fe200078f08ff */
[----:B------:R-:W-:Y:S01]  /*0520*/  IMAD.MOV.U32 R10, RZ, RZ, RZ ;  /* 0x000000ffff0a7224 */ /* 0x000fe200078e00ff */
[----:B------:R-:W-:Y:S01]  /*0530*/  UMOV UR43, UR5 ;  /* 0x00000005002b7c82 */ /* 0x000fe20008000000 */
[----:B------:R-:W-:Y:S01]  /*0540*/  IMAD.HI R13, R29, 0x602e32a5, R12 ;  /* 0x602e32a51d0d7827 */ /* 0x000fe200078e020c */
[----:B------:R-:W-:-:S02]  /*0550*/  USHF.R.U32.HI UR45, URZ, 0x1f, UR29 ;  /* 0x0000001fff2d7899 */ /* 0x000fc4000801161d */
[----:B------:R-:W-:Y:S01]  /*0560*/  USHF.R.U32.HI UR26, URZ, 0x1f, UR31 ;  /* 0x0000001fff1a7899 */ /* 0x000fe2000801161f */
[----:B------:R-:W-:Y:S01]  /*0570*/  IMAD.HI R14, R29, 0x7926fabb, R10 ;  /* 0x7926fabb1d0e7827 */ /* 0x000fe200078e020a */
[----:B------:R-:W-:Y:S01]  /*0580*/  USHF.R.U32.HI UR27, URZ, 0x1f, UR33 ;  /* 0x0000001fff1b7899 */ /* 0x000fe20008011621 */
[----:B------:R-:W-:Y:S02]  /*0590*/  UMOV UR34, UR25 ;  /* 0x0000001900227c82 */ /* 0x000fe40008000000 */
[----:B------:R-:W-:Y:S01]  /*05a0*/  IMAD.MOV R10, RZ, RZ, -R29 ;  /* 0x000000ffff0a7224 */ /* 0x000fe200078e0a1d */
[----:B------:R-:W-:Y:S01]  /*05b0*/  UIMAD.WIDE UR20, UR37, 0x3b202b47, URZ ;  /* 0x3b202b47251478a5 */ /* 0x000fe2000f8e02ff */
[----:B------:R-:W-:Y:S01]  /*05c0*/  IMAD R9, R25, 0x3, RZ ;  /* 0x0000000319097824 */ /* 0x000fe200078e02ff */
[----:B------:R-:W-:Y:S01]  /*05d0*/  UMOV UR7, UR36 ;  /* 0x0000002400077c82 */ /* 0x000fe20008000000 */
[----:B------:R-:W-:Y:S01]  /*05e0*/  IMAD.MOV.U32 R11, RZ, RZ, R10 ;  /* 0x000000ffff0b7224 */ /* 0x000fe200078e000a */
[----:B------:R-:W-:Y:S01]  /*05f0*/  USHF.R.S32.HI UR4, URZ, 0x1, UR43 ;  /* 0x00000001ff047899 */ /* 0x000fe2000801142b */
[----:B------:R-:W-:Y:S01]  /*0600*/  IMAD.MOV.U32 R10, RZ, RZ, RZ ;  /* 0x000000ffff0a7224 */ /* 0x000fe200078e00ff */
[----:B------:R-:W-:Y:S01]  /*0610*/  LOP3.LUT R12, RZ, R9, RZ, 0x33, !PT ;  /* 0x00000009ff0c7212 */ /* 0x000fe200078e33ff */
[----:B------:R-:W-:Y:S01]  /*0620*/  USHF.R.U32.HI UR30, URZ, 0x1f, UR41 ;  /* 0x0000001fff1e7899 */ /* 0x000fe20008011629 */
[----:B------:R-:W-:Y:S01]  /*0630*/  SHF.R.U32.HI R9, RZ, 0x1f, R14 ;  /* 0x0000001fff097819 */ /* 0x000fe2000001160e */
[----:B------:R-:W-:Y:S01]  /*0640*/  IMAD.HI R18, R29, 0x4295915b, R10 ;  /* 0x4295915b1d127827 */ /* 0x000fe200078e020a */
[----:B------:R-:W-:-:S02]  /*0650*/  USHF.R.U32.HI UR36, URZ, 0x1f, UR34 ;  /* 0x0000001fff247899 */ /* 0x000fc40008011622 */
[----:B------:R-:W-:Y:S01]  /*0660*/  LEA.HI.SX32 R45, R14, R9, 0x19 ;  /* 0x000000090e2d7211 */ /* 0x000fe200078fcaff */
[----:B------:R-:W-:Y:S01]  /*0670*/  IMAD.IADD R29, R29, 0x1, R12 ;  /* 0x000000011d1d7824 */ /* 0x000fe200078e020c */
[----:B------:R-:W-:Y:S01]  /*0680*/  SHF.R.U32.HI R12, RZ, 0x1f, R13 ;  /* 0x0000001fff0c7819 */ /* 0x000fe2000001160d */
[----:B------:R-:W-:Y:S01]  /*0690*/  IMAD.HI.U32 R10, R15, -0x55555555, RZ ;  /* 0xaaaaaaab0f0a7827 */ /* 0x000fe200078e00ff */
[----:B------:R-:W-:Y:S02]  /*06a0*/  ULEA.HI.SX32 UR44, UR44, UR6, 0x1d ;  /* 0x000000062c2c7291 */ /* 0x000fe4000f8feaff */
[----:B------:R-:W-:Y:S01]  /*06b0*/  LEA.HI.SX32 R47, R13, R12, 0x14 ;  /* 0x0000000c0d2f7211 */ /* 0x000fe200078fa2ff */
[----:B------:R-:W-:Y:S01]  /*06c0*/  IMAD.HI.U32 R11, R16, -0x55555555, RZ ;  /* 0xaaaaaaab100b7827 */ /* 0x000fe200078e00ff */
[----:B------:R-:W-:Y:S01]  /*06d0*/  SHF.R.U32.HI R10, RZ, 0x1, R10 ;  /* 0x00000001ff0a7819 */ /* 0x000fe2000001160a */
[----:B------:R-:W-:Y:S01]  /*06e0*/  UMOV UR42, UR13 ;  /* 0x0000000d002a7c82 */ /* 0x000fe20008000000 */
[----:B------:R-:W-:Y:S01]  /*06f0*/  UMOV UR46, UR15 ;  /* 0x0000000f002e7c82 */ /* 0x000fe20008000000 */
[----:B------:R-:W-:Y:S01]  /*0700*/  IMAD.HI.U32 R14, R17, -0x55555555, RZ ;  /* 0xaaaaaaab110e7827 */ /* 0x000fe200078e00ff */
[----:B------:R-:W-:Y:S01]  /*0710*/  SHF.R.U32.HI R11, RZ, 0x1, R11 ;  /* 0x00000001ff0b7819 */ /* 0x000fe2000001160b */
[----:B------:R-:W-:-:S02]  /*0720*/  USHF.R.U32.HI UR48, URZ, 0x1f, UR17 ;  /* 0x0000001fff307899 */ /* 0x000fc40008011611 */
[----:B------:R-:W-:Y:S01]  /*0730*/  IMAD.HI R12, R25, 0x55555556, RZ ;  /* 0x55555556190c7827 */ /* 0x000fe200078e02ff */
[----:B------:R-:W-:Y:S01]  /*0740*/  SHF.R.U32.HI R14, RZ, 0x1, R14 ;  /* 0x00000001ff0e7819 */ /* 0x000fe2000001160e */
[----:B------:R-:W-:Y:S02]  /*0750*/  USHF.R.U32.HI UR18, URZ, 0x1f, UR19 ;  /* 0x0000001fff127899 */ /* 0x000fe40008011613 */
[----:B------:R-:W-:Y:S01]  /*0760*/  IMAD.HI R13, R31, 0x55555556, RZ ;  /* 0x555555561f0d7827 */ /* 0x000fe200078e02ff */
[----:B------:R-:W-:Y:S01]  /*0770*/  LEA.HI R12, R12, R12, RZ, 0x1 ;  /* 0x0000000c0c0c7211 */ /* 0x000fe200078f08ff */
[----:B------:R-:W-:Y:S02]  /*0780*/  UIMAD UR16, UR39, 0x3, URZ ;  /* 0x00000003271078a4 */ /* 0x000fe4000f8e02ff */
[----:B------:R-:W-:Y:S01]  /*0790*/  IMAD R9, R10, -0x3, R15 ;  /* 0xfffffffd0a097824 */ /* 0x000fe200078e020f */
[----:B------:R-:W-:Y:S01]  /*07a0*/  UMOV UR6, URZ ;  /* 0x000000ff00067c82 */ /* 0x000fe20008000000 */
[----:B------:R-:W-:Y:S01]  /*07b0*/  IMAD R10, R11, -0x3, R16 ;  /* 0xfffffffd0b0a7824 */ /* 0x000fe200078e0210 */
[----:B------:R-:W-:Y:S01]  /*07c0*/  UMOV UR5, UR38 ;  /* 0x0000002600057c82 */ /* 0x000fe20008000000 */
[----:B------:R-:W-:Y:S01]  /*07d0*/  IMAD R11, R14, -0x3, R17 ;  /* 0xfffffffd0e0b7824 */ /* 0x000fe200078e0211 */
[----:B------:R-:W-:Y:S01]  /*07e0*/  LEA.HI R14, R13, R13, RZ, 0x1 ;  /* 0x0000000d0d0e7211 */ /* 0x000fe200078f08ff */
[----:B------:R-:W-:Y:S01]  /*07f0*/  IMAD R13, R12, 0x3, RZ ;  /* 0x000000030c0d7824 */ /* 0x000fe200078e02ff */
[----:B------:R-:W-:Y:S01]  /*0800*/  SHF.R.U32.HI R17, RZ, 0x1f, R18 ;  /* 0x0000001fff117819 */ /* 0x000fe20000011612 */
[----:B------:R-:W-:Y:S01]  /*0810*/  ULEA.HI.SX32 UR45, UR29, UR45, 0x1d ;  /* 0x0000002d1d2d7291 */ /* 0x000fe2000f8feaff */
[----:B------:R-:W-:Y:S01]  /*0820*/  @P0 VIADD R27, R27, 0xfffffffd ;  /* 0xfffffffd1b1b0836 */ /* 0x000fe20000000000 */
[----:B------:R-:W-:Y:S01]  /*0830*/  ULEA.HI.SX32 UR15, UR31, UR26, 0x18 ;  /* 0x0000001a1f0f7291 */ /* 0x000fe2000f8fc2ff */
[----:B------:R-:W-:Y:S01]  /*0840*/  IMAD R15, R14, 0x3, RZ ;  /* 0x000000030e0f7824 */ /* 0x000fe200078e02ff */
[----:B------:R-:W-:Y:S01]  /*0850*/  LOP3.LUT R14, RZ, R13, RZ, 0x33, !PT ;  /* 0x0000000dff0e7212 */ /* 0x000fe200078e33ff */
[----:B------:R-:W-:Y:S01]  /*0860*/  IMAD.HI R13, R33, 0x55555556, RZ ;  /* 0x55555556210d7827 */ /* 0x000fe200078e02ff */
[----:B------:R-:W-:Y:S01]  /*0870*/  LEA.HI.SX32 R12, R18, R17, 0xf ;  /* 0x00000011120c7211 */ /* 0x000fe200078f7aff */
[----:B------:R-:W-:Y:S01]  /*0880*/  ULEA.HI.SX32 UR22, UR33, UR27, 0x18 ;  /* 0x0000001b21167291 */ /* 0x000fe2000f8fc2ff */
[----:B------:R-:W-:Y:S01]  /*0890*/  LOP3.LUT R16, RZ, R15, RZ, 0x33, !PT ;  /* 0x0000000fff107212 */ /* 0x000fe200078e33ff */
[----:B------:R-:W-:Y:S01]  /*08a0*/  IMAD.IADD R25, R25, 0x1, R14 ;  /* 0x0000000119197824 */ /* 0x000fe200078e020e */
[----:B------:R-:W-:Y:S01]  /*08b0*/  LEA.HI R13, R13, R13, RZ, 0x1 ;  /* 0x0000000d0d0d7211 */ /* 0x000fe200078f08ff */
[----:B------:R-:W-:Y:S01]  /*08c0*/  IMAD.HI R14, R35, 0x55555556, RZ ;  /* 0x55555556230e7827 */ /* 0x000fe200078e02ff */
[----:B------:R-:W-:Y:S01]  /*08d0*/  LOP3.LUT R17, R8, 0xffff, RZ, 0xc0, !PT ;  /* 0x0000ffff08117812 */ /* 0x000fe200078ec0ff */
[----:B------:R-:W-:Y:S01]  /*08e0*/  UMOV UR38, UR23 ;  /* 0x0000001700267c82 */ /* 0x000fe20008000000 */
[----:B------:R-:W-:Y:S01]  /*08f0*/  USHF.R.U32.HI UR12, URZ, 0x1f, UR42 ;  /* 0x0000001fff0c7899 */ /* 0x000fe2000801162a */
[----:B------:R-:W-:Y:S01]  /*0900*/  IMAD R13, R13, 0x3, RZ ;  /* 0x000000030d0d7824 */ /* 0x000fe200078e02ff */
[----:B------:R-:W-:Y:S01]  /*0910*/  LEA.HI R14, R14, R14, RZ, 0x1 ;  /* 0x0000000e0e0e7211 */ /* 0x000fe200078f08ff */
[----:B------:R-:W-:Y:S01]  /*0920*/  IMAD.IADD R31, R31, 0x1, R16 ;  /* 0x000000011f1f7824 */ /* 0x000fe200078e0210 */
[----:B------:R-:W-:Y:S01]  /*0930*/  UIMAD.WIDE UR26, UR37, 0x602e32a5, UR6 ;  /* 0x602e32a5251a78a5 */ /* 0x000fe2000f8e0206 */
[----:B------:R-:W-:Y:S01]  /*0940*/  MOV R18, 0x0 ;  /* 0x0000000000127802 */ /* 0x000fe20000000f00 */
[----:B------:R-:W-:Y:S01]  /*0950*/  UIMAD.WIDE UR10, UR37, -0x58b040eb, URZ ;  /* 0xa74fbf15250a78a5 */ /* 0x000fe2000f8e02ff */
[----:B------:R-:W-:Y:S01]  /*0960*/  IMAD R15, R14, 0x3, RZ ;  /* 0x000000030e0f7824 */ /* 0x000fe200078e02ff */
[----:B------:R-:W-:Y:S01]  /*0970*/  LOP3.LUT R14, RZ, R13, RZ, 0x33, !PT ;  /* 0x0000000dff0e7212 */ /* 0x000fe200078e33ff */
[----:B------:R-:W-:Y:S01]  /*0980*/  IMAD.HI.U32 R13, R45, -0x55555555, RZ ;  /* 0xaaaaaaab2d0d7827 */ /* 0x000fe200078e00ff */
[----:B------:R-:W-:Y:S01]  /*0990*/  UMOV UR9, UR8 ;  /* 0x0000000800097c82 */ /* 0x000fe20008000000 */
[----:B------:R-:W-:Y:S01]  /*09a0*/  ULEA.HI UR6, UR41, UR30, URZ, 0x13 ;  /* 0x0000001e29067291 */ /* 0x000fe2000f8f98ff */
[----:B------:R-:W-:Y:S01]  /*09b0*/  LOP3.LUT R16, RZ, R15, RZ, 0x33, !PT ;  /* 0x0000000fff107212 */ /* 0x000fe200078e33ff */
[----:B------:R-:W-:Y:S01]  /*09c0*/  IMAD.IADD R33, R33, 0x1, R14 ;  /* 0x0000000121217824 */ /* 0x000fe200078e020e */
[----:B------:R-:W-:Y:S01]  /*09d0*/  ULEA.HI.SX32 UR14, UR34, UR36, 0xf ;  /* 0x00000024220e7291 */ /* 0x000fe2000f8f7aff */
[----:B------:R-:W-:Y:S01]  /*09e0*/  IMAD R14, R17, 0xaaab, RZ ;  /* 0x0000aaab110e7824 */ /* 0x000fe200078e02ff */
[----:B------:R-:W-:Y:S01]  /*09f0*/  USHF.R.U32.HI UR40, URZ, 0x1f, UR38 ;  /* 0x0000001fff287899 */ /* 0x000fe20008011626 */
[----:B------:R-:W-:Y:S01]  /*0a00*/  IMAD.IADD R35, R35, 0x1, R16 ;  /* 0x0000000123237824 */ /* 0x000fe200078e0210 */
[----:B------:R-:W-:Y:S01]  /*0a10*/  UMOV UR8, URZ ;  /* 0x000000ff00087c82 */ /* 0x000fe20008000000 */
[----:B------:R-:W-:Y:S01]  /*0a20*/  IMAD.HI.U32 R15, R47, -0x55555555, RZ ;  /* 0xaaaaaaab2f0f7827 */ /* 0x000fe200078e00ff */
[----:B------:R-:W-:Y:S01]  /*0a30*/  SHF.R.U32.HI R14, RZ, 0x11, R14 ;  /* 0x00000011ff0e7819 */ /* 0x000fe2000001160e */
[----:B------:R-:W-:Y:S01]  /*0a40*/  ULEA.HI.SX32 UR10, UR17, UR48, 0xb ;  /* 0x00000030110a7291 */ /* 0x000fe2000f8f5aff */
[----:B------:R-:W-:Y:S01]  /*0a50*/  LOP3.LUT R27, RZ, R27, RZ, 0x33, !PT ;  /* 0x0000001bff1b7212 */ /* 0x000fe200078e33ff */
[----:B------:R-:W-:Y:S01]  /*0a60*/  ULEA.HI.SX32 UR7, UR19, UR18, 0xb ;  /* 0x0000001213077291 */ /* 0x000fe2000f8f5aff */
[----:B------:R-:W-:Y:S01]  /*0a70*/  PRMT R16, R14, 0x9910, RZ ;  /* 0x000099100e107816 */ /* 0x000fe200000000ff */
[----:B------:R-:W-:Y:S01]  /*0a80*/  ULOP3.LUT UR34, URZ, UR16, URZ, 0x33, !UPT ;  /* 0x00000010ff227292 */ /* 0x000fe2000f8e33ff */
[----:B------:R-:W-:Y:S01]  /*0a90*/  SHF.R.U32.HI R14, RZ, 0x1, R13 ;  /* 0x00000001ff0e7819 */ /* 0x000fe2000001160d */
[----:B------:R-:W-:Y:S01]  /*0aa0*/  UMOV UR51, UR21 ;  /* 0x0000001500337c82 */ /* 0x000fe20008000000 */
[----:B------:R-:W-:Y:S01]  /*0ab0*/  ULEA.HI UR43, UR43, UR4, URZ, 0x1 ;  /* 0x000000042b2b7291 */ /* 0x000fe2000f8f08ff */
[----:B------:R-:W-:Y:S01]  /*0ac0*/  IMAD.MOV.U32 R13, RZ, RZ, R16 ;  /* 0x000000ffff0d7224 */ /* 0x000fe200078e0010 */
[----:B------:R-:W-:Y:S01]  /*0ad0*/  SHF.R.U32.HI R16, RZ, 0x1, R15 ;  /* 0x00000001ff107819 */ /* 0x000fe2000001160f */
[----:B------:R-:W-:Y:S01]  /*0ae0*/  IMAD R45, R14, -0x3, R45 ;  /* 0xfffffffd0e2d7824 */ /* 0x000fe200078e022d */
[----:B------:R-:W-:Y:S01]  /*0af0*/  LOP3.LUT R14, R7, 0xffff, RZ, 0xc0, !PT ;  /* 0x0000ffff070e7812 */ /* 0x000fe200078ec0ff */
[----:B------:R-:W-:Y:S01]  /*0b00*/  IMAD R13, R13, 0x3, RZ ;  /* 0x000000030d0d7824 */ /* 0x000fe200078e02ff */
[----:B------:R-:W-:Y:S01]  /*0b10*/  LOP3.LUT R15, R6, 0xffff, RZ, 0xc0, !PT ;  /* 0x0000ffff060f7812 */ /* 0x000fe200078ec0ff */
[----:B------:R-:W-:Y:S01]  /*0b20*/  IMAD R47, R16, -0x3, R47 ;  /* 0xfffffffd102f7824 */ /* 0x000fe200078e022f */
[----:B------:R-:W-:Y:S01]  /*0b30*/  LOP3.LUT R16, R5, 0xffff, RZ, 0xc0, !PT ;  /* 0x0000ffff05107812 */ /* 0x000fe200078ec0ff */
[----:B------:R-:W-:Y:S01]  /*0b40*/  IMAD.MOV R13, RZ, RZ, -R13 ;  /* 0x000000ffff0d7224 */ /* 0x000fe200078e0a0d */
[----:B------:R-:W-:Y:S01]  /*0b50*/  UIMAD.WIDE UR18, UR45, 0x55555556, URZ ;  /* 0x555555562d1278a5 */ /* 0x000fe2000f8e02ff */
[----:B------:R-:W-:Y:S01]  /*0b60*/  IMAD R14, R14, 0xaaab, RZ ;  /* 0x0000aaab0e0e7824 */ /* 0x000fe200078e02ff */
[----:B------:R-:W-:Y:S01]  /*0b70*/  UIMAD.WIDE.U32 UR16, UR15, -0x55555555, URZ ;  /* 0xaaaaaaab0f1078a5 */ /* 0x000fe2000f8e00ff */
[----:B------:R-:W-:Y:S01]  /*0b80*/  IMAD R15, R15, 0xaaab, RZ ;  /* 0x0000aaab0f0f7824 */ /* 0x000fe200078e02ff */
[----:B------:R-:W-:Y:S01]  /*0b90*/  PRMT R13, R13, 0x7710, RZ ;  /* 0x000077100d0d7816 */ /* 0x000fe200000000ff */
[----:B------:R-:W-:Y:S01]  /*0ba0*/  IMAD R16, R16, 0xaaab, RZ ;  /* 0x0000aaab10107824 */ /* 0x000fe200078e02ff */
[----:B------:R-:W-:Y:S01]  /*0bb0*/  UIMAD.WIDE UR20, UR37, 0x7926fabb, UR8 ;  /* 0x7926fabb251478a5 */ /* 0x000fe2000f8e0208 */
[----:B------:R-:W-:Y:S01]  /*0bc0*/  VIADD R37, R0, 0xffffffff ;  /* 0xffffffff00257836 */ /* 0x000fe20000000000 */
[----:B------:R-:W-:Y:S01]  /*0bd0*/  UMOV UR4, URZ ;  /* 0x000000ff00047c82 */ /* 0x000fe20008000000 */
[----:B------:R-:W-:Y:S01]  /*0be0*/  IMAD.IADD R8, R8, 0x1, R13 ;  /* 0x0000000108087824 */ /* 0x000fe200078e020d */
[----:B------:R-:W-:Y:S01]  /*0bf0*/  SHF.R.U32.HI R13, RZ, 0x11, R14 ;  /* 0x00000011ff0d7819 */ /* 0x000fe2000001160e */
[----:B------:R-:W-:Y:S01]  /*0c00*/  ULEA.HI.SX32 UR12, UR42, UR12, 0xb ;  /* 0x0000000c2a0c7291 */ /* 0x000fe2000f8f5aff */
[----:B------:R-:W-:Y:S01]  /*0c10*/  LOP3.LUT R39, RZ, R9, RZ, 0x33, !PT ;  /* 0x00000009ff277212 */ /* 0x000fe200078e33ff */
[----:B------:R-:W-:Y:S01]  /*0c20*/  ULOP3.LUT UR42, UR6, 0xffff, URZ, 0xc0, !UPT ;  /* 0x0000ffff062a7892 */ /* 0x000fe2000f8ec0ff */
[----:B------:R-:W-:Y:S01]  /*0c30*/  PRMT R14, R13, 0x9910, RZ ;  /* 0x000099100d0e7816 */ /* 0x000fe200000000ff */
[----:B------:R-:W-:Y:S01]  /*0c40*/  USHF.R.U32.HI UR47, URZ, 0x1f, UR46 ;  /* 0x0000001fff2f7899 */ /* 0x000fe2000801162e */
[----:B------:R-:W-:Y:S01]  /*0c50*/  SHF.R.U32.HI R13, RZ, 0x11, R15 ;  /* 0x00000011ff0d7819 */ /* 0x000fe2000001160f */
[----:B------:R-:W-:Y:S01]  /*0c60*/  UIMAD.WIDE UR32, UR37, 0x4295915b, UR4 ;  /* 0x4295915b252078a5 */ /* 0x000fe2000f8e0204 */
[----:B------:R-:W-:Y:S01]  /*0c70*/  LOP3.LUT R8, RZ, R8, RZ, 0x33, !PT ;  /* 0x00000008ff087212 */ /* 0x000fe200078e33ff */
[----:B------:R-:W-:Y:S01]  /*0c80*/  ULEA.HI.SX32 UR13, UR38, UR40, 0xd ;  /* 0x00000028260d7291 */ /* 0x000fe2000f8f6aff */
[----:B------:R-:W-:Y:S01]  /*0c90*/  PRMT R15, R13, 0x9910, RZ ;  /* 0x000099100d0f7816 */ /* 0x000fe200000000ff */
[----:B------:R-:W-:Y:S01]  /*0ca0*/  IMAD R13, R14, 0x3, RZ ;  /* 0x000000030e0d7824 */ /* 0x000fe200078e02ff */
[----:B------:R-:W-:Y:S01]  /*0cb0*/  SHF.R.U32.HI R14, RZ, 0x11, R16 ;  /* 0x00000011ff0e7819 */ /* 0x000fe20000011610 */
[----:B------:R-:W-:Y:S01]  /*0cc0*/  ULOP3.LUT UR40, UR10, 0xff, URZ, 0xc0, !UPT ;  /* 0x000000ff0a287892 */ /* 0x000fe2000f8ec0ff */
[----:B------:R-:W-:Y:S01]  /*0cd0*/  LOP3.LUT R41, RZ, R10, RZ, 0x33, !PT ;  /* 0x0000000aff297212 */ /* 0x000fe200078e33ff */
[----:B------:R-:W-:Y:S01]  /*0ce0*/  IMAD.MOV R13, RZ, RZ, -R13 ;  /* 0x000000ffff0d7224 */ /* 0x000fe200078e0a0d */
[----:B------:R-:W-:Y:S01]  /*0cf0*/  PRMT R16, R14, 0x9910, RZ ;  /* 0x000099100e107816 */ /* 0x000fe200000000ff */
[----:B------:R-:W-:Y:S01]  /*0d00*/  USHF.R.U32.HI UR28, URZ, 0x1f, UR35 ;  /* 0x0000001fff1c7899 */ /* 0x000fe20008011623 */
[----:B------:R-:W-:Y:S01]  /*0d10*/  LOP3.LUT R43, RZ, R11, RZ, 0x33, !PT ;  /* 0x0000000bff2b7212 */ /* 0x000fe200078e33ff */
[----:B------:R-:W-:Y:S01]  /*0d20*/  USHF.R.U32.HI UR20, URZ, 0x1f, UR21 ;  /* 0x0000001fff147899 */ /* 0x000fe20008011615 */
[----:B------:R-:W-:Y:S01]  /*0d30*/  PRMT R14, R13, 0x7710, RZ ;  /* 0x000077100d0e7816 */ /* 0x000fe200000000ff */
[----:B------:R-:W-:Y:S01]  /*0d40*/  IMAD R13, R15, 0x3, RZ ;  /* 0x000000030f0d7824 */ /* 0x000fe200078e02ff */
[----:B------:R-:W-:Y:S01]  /*0d50*/  UMOV UR49, UR11 ;  /* 0x0000000b00317c82 */ /* 0x000fe20008000000 */
[----:B------:R-:W-:Y:S01]  /*0d60*/  IMAD.MOV.U32 R15, RZ, RZ, R16 ;  /* 0x000000ffff0f7224 */ /* 0x000fe200078e0010 */
[----:B------:R-:W-:Y:S01]  /*0d70*/  UIMAD UR42, UR42, 0xaaab, URZ ;  /* 0x0000aaab2a2a78a4 */ /* 0x000fe2000f8e02ff */
[----:B------:R-:W-:Y:S01]  /*0d80*/  IMAD.MOV R16, RZ, RZ, -R13 ;  /* 0x000000ffff107224 */ /* 0x000fe200078e0a0d */
[----:B------:R-:W-:Y:S01]  /*0d90*/  ULEA.HI.SX32 UR11, UR46, UR47, 0xb ;  /* 0x0000002f2e0b7291 */ /* 0x000fe2000f8f5aff */
[----:B------:R-:W-:Y:S01]  /*0da0*/  IMAD R13, R15, 0x3, RZ ;  /* 0x000000030f0d7824 */ /* 0x000fe200078e02ff */
[----:B------:R-:W-:Y:S01]  /*0db0*/  USHF.R.U32.HI UR26, URZ, 0x1f, UR33 ;  /* 0x0000001fff1a7899 */ /* 0x000fe20008011621 */
[----:B------:R-:W-:Y:S01]  /*0dc0*/  IMAD.IADD R7, R7, 0x1, R14 ;  /* 0x0000000107077824 */ /* 0x000fe200078e020e */
[----:B------:R-:W-:Y:S01]  /*0dd0*/  LOP3.LUT R14, R4, 0xff, RZ, 0xc0, !PT ;  /* 0x000000ff040e7812 */ /* 0x000fe200078ec0ff */
[----:B------:R-:W-:Y:S01]  /*0de0*/  IMAD.MOV R13, RZ, RZ, -R13 ;  /* 0x000000ffff0d7224 */ /* 0x000fe200078e0a0d */
[----:B------:R-:W-:Y:S01]  /*0df0*/  PRMT R15, R16, 0x7710, RZ ;  /* 0x00007710100f7816 */ /* 0x000fe200000000ff */
[----:B------:R-:W-:Y:S01]  /*0e00*/  UMOV UR18, UR17 ;  /* 0x0000001100127c82 */ /* 0x000fe20008000000 */
[----:B------:R-:W-:Y:S01]  /*0e10*/  UIMAD.WIDE.U32 UR8, UR22, -0x55555555, URZ ;  /* 0xaaaaaaab160878a5 */ /* 0x000fe2000f8e00ff */
[----:B------:R-:W-:Y:S01]  /*0e20*/  IMAD R14, R14, 0xab, RZ ;  /* 0x000000ab0e0e7824 */ /* 0x000fe200078e02ff */
[----:B------:R-:W-:Y:S01]  /*0e30*/  PRMT R16, R13, 0x7710, RZ ;  /* 0x000077100d107816 */ /* 0x000fe200000000ff */
[----:B------:R-:W-:Y:S01]  /*0e40*/  IMAD.IADD R6, R6, 0x1, R15 ;  /* 0x0000000106067824 */ /* 0x000fe200078e020f */
[----:B------:R-:W-:Y:S01]  /*0e50*/  UIMAD UR40, UR40, 0xab, URZ ;  /* 0x000000ab282878a4 */ /* 0x000fe2000f8e02ff */
[----:B------:R-:W-:Y:S01]  /*0e60*/  LOP3.LUT R7, RZ, R7, RZ, 0x33, !PT ;  /* 0x00000007ff077212 */ /* 0x000fe200078e33ff */
[----:B------:R-:W-:Y:S01]  /*0e70*/  ULEA.HI.SX32 UR23, UR35, UR28, 0x13 ;  /* 0x0000001c23177291 */ /* 0x000fe2000f8f9aff */
[----:B------:R-:W-:Y:S01]  /*0e80*/  SHF.R.U32.HI R14, RZ, 0x9, R14 ;  /* 0x00000009ff0e7819 */ /* 0x000fe2000001160e */
[----:B------:R-:W-:Y:S01]  /*0e90*/  IMAD.IADD R13, R5, 0x1, R16 ;  /* 0x00000001050d7824 */ /* 0x000fe200078e0210 */
[----:B------:R-:W-:Y:S01]  /*0ea0*/  LOP3.LUT R5, R2, 0xff, RZ, 0xc0, !PT ;  /* 0x000000ff02057812 */ /* 0x000fe200078ec0ff */
[----:B------:R-:W-:Y:S01]  /*0eb0*/  ULOP3.LUT UR46, UR14, 0xffff, URZ, 0xc0, !UPT ;  /* 0x0000ffff0e2e7892 */ /* 0x000fe2000f8ec0ff */
[----:B------:R-:W-:Y:S01]  /*0ec0*/  PRMT R14, R14, 0x9910, RZ ;  /* 0x000099100e0e7816 */ /* 0x000fe200000000ff */
[----:B------:R-:W-:Y:S01]  /*0ed0*/  ULEA.HI.SX32 UR17, UR21, UR20, 0x19 ;  /* 0x0000001415117291 */ /* 0x000fe2000f8fcaff */
[----:B------:R-:W-:Y:S01]  /*0ee0*/  LOP3.LUT R16, R3, 0xff, RZ, 0xc0, !PT ;  /* 0x000000ff03107812 */ /* 0x000fe200078ec0ff */
[----:B------:R-:W-:Y:S01]  /*0ef0*/  IMAD R15, R5, 0xab, RZ ;  /* 0x000000ab050f7824 */ /* 0x000fe200078e02ff */
[----:B------:R-:W-:Y:S01]  /*0f00*/  USHF.R.U32.HI UR8, URZ, 0x1, UR18 ;  /* 0x00000001ff087899 */ /* 0x000fe20008011612 */
[----:B------:R-:W-:Y:S01]  /*0f10*/  IMAD.MOV.U32 R5, RZ, RZ, R14 ;  /* 0x000000ffff057224 */ /* 0x000fe200078e000e */
[----:B------:R-:W-:Y:S01]  /*0f20*/  USHF.R.U32.HI UR21, URZ, 0x11, UR42 ;  /* 0x00000011ff157899 */ /* 0x000fe2000801162a */
[----:B------:R-:W-:Y:S01]  /*0f30*/  IMAD R16, R16, 0xab, RZ ;  /* 0x000000ab10107824 */ /* 0x000fe200078e02ff */
[----:B------:R-:W-:Y:S01]  /*0f40*/  SHF.R.U32.HI R15, RZ, 0x9, R15 ;  /* 0x00000009ff0f7819 */ /* 0x000fe2000001160f */
[----:B------:R-:W-:Y:S01]  /*0f50*/  IMAD R5, R5, 0x3, RZ ;  /* 0x0000000305057824 */ /* 0x000fe200078e02ff */
[----:B------:R-:W-:Y:S01]  /*0f60*/  UIMAD.WIDE UR24, UR39, 0x55555556, URZ ;  /* 0x55555556271878a5 */ /* 0x000fe2000f8e02ff */
[----:B------:R-:W-:Y:S01]  /*0f70*/  LOP3.LUT R6, RZ, R6, RZ, 0x33, !PT ;  /* 0x00000006ff067212 */ /* 0x000fe200078e33ff */
[----:B------:R-:W-:Y:S01]  /*0f80*/  UIMAD.WIDE UR28, UR44, 0x55555556, URZ ;  /* 0x555555562c1c78a5 */ /* 0x000fe2000f8e02ff */
[----:B------:R-:W-:Y:S01]  /*0f90*/  IMAD.MOV R5, RZ, RZ, -R5 ;  /* 0x000000ffff057224 */ /* 0x000fe200078e0a05 */
[----:B------:R-:W-:Y:S01]  /*0fa0*/  SHF.R.U32.HI R16, RZ, 0x9, R16 ;  /* 0x00000009ff107819 */ /* 0x000fe20000011610 */
[----:B------:R-:W-:Y:S01]  /*0fb0*/  ULOP3.LUT UR35, UR11, 0xff, URZ, 0xc0, !UPT ;  /* 0x000000ff0b237892 */ /* 0x000fe2000f8ec0ff */
[----:B------:R-:W-:Y:S01]  /*0fc0*/  LOP3.LUT R13, RZ, R13, RZ, 0x33, !PT ;  /* 0x0000000dff0d7212 */ /* 0x000fe200078e33ff */
[----:B------:R-:W-:Y:S01]  /*0fd0*/  ULEA.HI.SX32 UR16, UR33, UR26, 0xf ;  /* 0x0000001a21107291 */ /* 0x000fe2000f8f7aff */
[----:B------:R-:W-:Y:S01]  /*0fe0*/  PRMT R5, R5, 0x7710, RZ ;  /* 0x0000771005057816 */ /* 0x000fe200000000ff */
[----:B------:R-:W-:Y:S01]  /*0ff0*/  ULOP3.LUT UR41, UR7, 0xff, URZ, 0xc0, !UPT ;  /* 0x000000ff07297892 */ /* 0x000fe2000f8ec0ff */
[----:B------:R-:W-:Y:S01]  /*1000*/  LOP3.LUT R45, RZ, R45, RZ, 0x33, !PT ;  /* 0x0000002dff2d7212 */ /* 0x000fe200078e33ff */
[----:B------:R-:W-:Y:S01]  /*1010*/  USHF.R.U32.HI UR24, URZ, 0x1f, UR27 ;  /* 0x0000001fff187899 */ /* 0x000fe2000801161b */
[----:B------:R-:W-:Y:S01]  /*1020*/  LOP3.LUT R47, RZ, R47, RZ, 0x33, !PT ;  /* 0x0000002fff2f7212 */ /* 0x000fe200078e33ff */
[----:B------:R-:W-:Y:S01]  /*1030*/  IMAD.IADD R14, R4, 0x1, R5 ;  /* 0x00000001040e7824 */ /* 0x000fe200078e0205 */
[----:B------:R-:W-:Y:S01]  /*1040*/  LOP3.LUT R4, R12, 0xffff, RZ, 0xc0, !PT ;  /* 0x0000ffff0c047812 */ /* 0x000fe200078ec0ff */
[----:B------:R-:W-:Y:S01]  /*1050*/  USHF.R.U32.HI UR28, URZ, 0x9, UR40 ;  /* 0x00000009ff1c7899 */ /* 0x000fe20008011628 */
[----:B------:R-:W-:Y:S01]  /*1060*/  PRMT R5, R15, 0x9910, RZ ;  /* 0x000099100f057816 */ /* 0x000fe200000000ff */
[----:B------:R-:W-:Y:S01]  /*1070*/  UIMAD.WIDE.U32 UR4, UR23, -0x55555555, URZ ;  /* 0xaaaaaaab170478a5 */ /* 0x000fe2000f8e00ff */
[----:B------:R-:W-:Y:S01]  /*1080*/  PRMT R15, R16, 0x9910, RZ ;  /* 0x00009910100f7816 */ /* 0x000fe200000000ff */
[----:B------:R-:W-:Y:S01]  /*1090*/  IMAD R4, R4, 0xaaab, RZ ;  /* 0x0000aaab04047824 */ /* 0x000fe200078e02ff */
[----:B------:R-:W-:Y:S01]  /*10a0*/  UIMAD UR46, UR46, 0xaaab, URZ ;  /* 0x0000aaab2e2e78a4 */ /* 0x000fe2000f8e02ff */
[----:B------:R-:W-:Y:S01]  /*10b0*/  IMAD R5, R5, 0x3, RZ ;  /* 0x0000000305057824 */ /* 0x000fe200078e02ff */
[----:B------:R-:W-:Y:S01]  /*10c0*/  UIMAD UR40, UR8, -0x3, UR15 ;  /* 0xfffffffd082878a4 */ /* 0x000fe2000f8e020f */
[----:B------:R-:W-:Y:S01]  /*10d0*/  IMAD R15, R15, 0x3, RZ ;  /* 0x000000030f0f7824 */ /* 0x000fe200078e02ff */
[----:B------:R-:W-:Y:S01]  /*10e0*/  SHF.R.U32.HI R4, RZ, 0x11, R4 ;  /* 0x00000011ff047819 */ /* 0x000fe20000011604 */
[----:B------:R-:W-:Y:S01]  /*10f0*/  UPRMT UR15, UR21, 0x9910, URZ ;  /* 0x00009910150f7896 */ /* 0x000fe200080000ff */
[----:B------:R-:W-:Y:S01]  /*1100*/  IMAD.MOV R5, RZ, RZ, -R5 ;  /* 0x000000ffff057224 */ /* 0x000fe200078e0a05 */
[----:B------:R-:W-:Y:S01]  /*1110*/  ULOP3.LUT UR47, UR13, 0xffff, URZ, 0xc0, !UPT ;  /* 0x0000ffff0d2f7892 */ /* 0x000fe2000f8ec0ff */
[----:B------:R-:W-:Y:S01]  /*1120*/  PRMT R4, R4, 0x9910, RZ ;  /* 0x0000991004047816 */ /* 0x000fe200000000ff */
[----:B------:R-:W-:Y:S01]  /*1130*/  ULOP3.LUT UR48, UR12, 0xffff, URZ, 0xc0, !UPT ;  /* 0x0000ffff0c307892 */ /* 0x000fe2000f8ec0ff */
[----:B------:R-:W-:Y:S01]  /*1140*/  IMAD.MOV R16, RZ, RZ, -R15 ;  /* 0x000000ffff107224 */ /* 0x000fe200078e0a0f */
[----:B------:R-:W-:Y:S01]  /*1150*/  ULEA.HI UR25, UR25, UR25, URZ, 0x1 ;  /* 0x0000001919197291 */ /* 0x000fe2000f8f08ff */
[----:B------:R-:W-:Y:S01]  /*1160*/  PRMT R5, R5, 0x7710, RZ ;  /* 0x0000771005057816 */ /* 0x000fe200000000ff */
[----:B------:R-:W-:Y:S01]  /*1170*/  UIMAD UR35, UR35, 0xab, URZ ;  /* 0x000000ab232378a4 */ /* 0x000fe2000f8e02ff */
[----:B------:R-:W-:Y:S01]  /*1180*/  IMAD R4, R4, 0x3, RZ ;  /* 0x0000000304047824 */ /* 0x000fe200078e02ff */
[----:B------:R-:W-:Y:S01]  /*1190*/  ULOP3.LUT UR21, UR16, 0xffff, URZ, 0xc0, !UPT ;  /* 0x0000ffff10157892 */ /* 0x000fe2000f8ec0ff */
[----:B------:R-:W-:Y:S01]  /*11a0*/  PRMT R16, R16, 0x7710, RZ ;  /* 0x0000771010107816 */ /* 0x000fe200000000ff */
[----:B------:R-:W-:Y:S01]  /*11b0*/  UIMAD UR41, UR41, 0xab, URZ ;  /* 0x000000ab292978a4 */ /* 0x000fe2000f8e02ff */
[----:B------:R-:W-:Y:S01]  /*11c0*/  IMAD.MOV R4, RZ, RZ, -R4 ;  /* 0x000000ffff047224 */ /* 0x000fe200078e0a04 */
[----:B------:R-:W-:Y:S01]  /*11d0*/  ULEA.HI.SX32 UR18, UR27, UR24, 0x14 ;  /* 0x000000181b127291 */ /* 0x000fe2000f8fa2ff */
[----:B------:R-:W-:Y:S01]  /*11e0*/  IMAD.IADD R15, R2, 0x1, R5 ;  /* 0x00000001020f7824 */ /* 0x000fe200078e0205 */
[----:B------:R-:W-:Y:S01]  /*11f0*/  USHF.R.U32.HI UR9, URZ, 0x1, UR9 ;  /* 0x00000001ff097899 */ /* 0x000fe20008011609 */
[----:B------:R-:W-:Y:S01]  /*1200*/  IMAD.IADD R16, R3, 0x1, R16 ;  /* 0x0000000103107824 */ /* 0x000fe200078e0210 */
[----:B------:R-:W-:Y:S01]  /*1210*/  USHF.R.U32.HI UR20, URZ, 0x1, UR5 ;  /* 0x00000001ff147899 */ /* 0x000fe20008011605 */
[----:B------:R-:W-:Y:S01]  /*1220*/  PRMT R3, R4, 0x7710, RZ ;  /* 0x0000771004037816 */ /* 0x000fe200000000ff */
[----:B------:R-:W-:Y:S01]  /*1230*/  USHF.R.U32.HI UR24, URZ, 0x11, UR46 ;  /* 0x00000011ff187899 */ /* 0x000fe2000801162e */
[----:B------:R-:W-:Y:S01]  /*1240*/  LOP3.LUT R14, RZ, R14, RZ, 0x33, !PT ;  /* 0x0000000eff0e7212 */ /* 0x000fe200078e33ff */
[----:B------:R-:W-:Y:S01]  /*1250*/  ULEA.HI UR19, UR19, UR19, URZ, 0x1 ;  /* 0x0000001313137291 */ /* 0x000fe2000f8f08ff */
[----:B------:R-:W-:Y:S01]  /*1260*/  LOP3.LUT R15, RZ, R15, RZ, 0x33, !PT ;  /* 0x0000000fff0f7212 */ /* 0x000fe200078e33ff */
[----:B------:R-:W-:Y:S01]  /*1270*/  UIMAD.WIDE UR30, UR43, 0x55555556, URZ ;  /* 0x555555562b1e78a5 */ /* 0x000fe2000f8e02ff */
[----:B------:R-:W-:Y:S01]  /*1280*/  IMAD.IADD R12, R12, 0x1, R3 ;  /* 0x000000010c0c7824 */ /* 0x000fe200078e0203 */
[----:B------:R-:W-:Y:S01]  /*1290*/  UIMAD UR47, UR47, 0xaaab, URZ ;  /* 0x0000aaab2f2f78a4 */ /* 0x000fe2000f8e02ff */
[----:B------:R0:W1:Y:S01]  /*12a0*/  LDC.64 R2, c[0x4][R18] ;  /* 0x0100000012027b82 */ /* 0x0000620000000a00 */
[----:B------:R-:W-:Y:S01]  /*12b0*/  UIMAD UR48, UR48, 0xaaab, URZ ;  /* 0x0000aaab303078a4 */ /* 0x000fe2000f8e02ff */
[----:B------:R-:W-:Y:S01]  /*12c0*/  LOP3.LUT R16, RZ, R16, RZ, 0x33, !PT ;  /* 0x00000010ff107212 */ /* 0x000fe200078e33ff */
[----:B------:R-:W-:Y:S01]  /*12d0*/  UIMAD UR25, UR25, 0x3, URZ ;  /* 0x00000003191978a4 */ /* 0x000fe2000f8e02ff */
[----:B------:R-:W-:Y:S01]  /*12e0*/  LOP3.LUT R49, R14, 0xffff, RZ, 0xc0, !PT ;  /* 0x0000ffff0e317812 */ /* 0x000fe200078ec0ff */
[----:B------:R-:W-:Y:S01]  /*12f0*/  USHF.R.U32.HI UR35, URZ, 0x9, UR35 ;  /* 0x00000009ff237899 */ /* 0x000fe20008011623 */
[----:B------:R-:W-:Y:S01]  /*1300*/  LOP3.LUT R51, R15, 0xffff, RZ, 0xc0, !PT ;  /* 0x0000ffff0f337812 */ /* 0x000fe200078ec0ff */
[----:B------:R-:W-:Y:S01]  /*1310*/  UIMAD.WIDE.U32 UR4, UR17, -0x55555555, URZ ;  /* 0xaaaaaaab110478a5 */ /* 0x000fe2000f8e00ff */
[----:B------:R-:W-:Y:S01]  /*1320*/  LOP3.LUT R53, R16, 0xffff, RZ, 0xc0, !PT ;  /* 0x0000ffff10357812 */ /* 0x000fe200078ec0ff */
[----:B------:R-:W-:Y:S01]  /*1330*/  UIMAD UR21, UR21, 0xaaab, URZ ;  /* 0x0000aaab151578a4 */ /* 0x000fe2000f8e02ff */
[----:B------:R-:W-:Y:S01]  /*1340*/  LOP3.LUT R12, RZ, R12, RZ, 0x33, !PT ;  /* 0x0000000cff0c7212 */ /* 0x000fe200078e33ff */
[----:B------:R-:W-:Y:S01]  /*1350*/  USHF.R.U32.HI UR30, URZ, 0x9, UR41 ;  /* 0x00000009ff1e7899 */ /* 0x000fe20008011629 */
[----:B------:R-:W-:Y:S01]  /*1360*/  IMAD.MOV.U32 R4, RZ, RZ, 0x20 ;  /* 0x00000020ff047424 */ /* 0x000fe200078e00ff */
[----:B------:R-:W-:Y:S01]  /*1370*/  UIMAD UR41, UR9, -0x3, UR22 ;  /* 0xfffffffd092978a4 */ /* 0x000fe2000f8e0216 */
[----:B------:R-:W-:Y:S01]  /*1380*/  IMAD.MOV.U32 R5, RZ, RZ, RZ ;  /* 0x000000ffff057224 */ /* 0x000fe200078e00ff */
[----:B------:R-:W-:Y:S01]  /*1390*/  UIMAD UR20, UR20, -0x3, UR23 ;  /* 0xfffffffd141478a4 */ /* 0x000fe2000f8e0217 */
[----:B------:R-:W-:Y:S01]  /*13a0*/  PRMT R61, R8, 0x9910, RZ ;  /* 0x00009910083d7816 */ /* 0x000fe200000000ff */
[----:B------:R-:W-:Y:S01]  /*13b0*/  UPRMT UR24, UR24, 0x9910, URZ ;  /* 0x0000991018187896 */ /* 0x000fe200080000ff */
[----:B------:R-:W-:Y:S01]  /*13c0*/  PRMT R59, R7, 0x9910, RZ ;  /* 0x00009910073b7816 */ /* 0x000fe200000000ff */
[----:B------:R-:W-:Y:S01]  /*13d0*/  UIMAD UR19, UR19, 0x3, URZ ;  /* 0x00000003131378a4 */ /* 0x000fe2000f8e02ff */
[----:B------:R-:W-:Y:S01]  /*13e0*/  PRMT R55, R6, 0x9910, RZ ;  /* 0x0000991006377816 */ /* 0x000fe200000000ff */
[----:B------:R-:W-:Y:S01]  /*13f0*/  UIMAD.WIDE.U32 UR8, UR18, -0x55555555, URZ ;  /* 0xaaaaaaab120878a5 */ /* 0x000fe2000f8e00ff */
[----:B------:R-:W-:Y:S01]  /*1400*/  PRMT R57, R13, 0x9910, RZ ;  /* 0x000099100d397816 */ /* 0x000fe200000000ff */
[----:B------:R-:W-:Y:S01]  /*1410*/  USHF.R.U32.HI UR26, URZ, 0x11, UR47 ;  /* 0x00000011ff1a7899 */ /* 0x000fe2000801162f */
[----:B------:R-:W-:Y:S01]  /*1420*/  PRMT R26, R49, 0x8880, RZ ;  /* 0x00008880311a7816 */ /* 0x000fe200000000ff */
[----:B------:R-:W-:Y:S01]  /*1430*/  USHF.R.U32.HI UR27, URZ, 0x11, UR48 ;  /* 0x00000011ff1b7899 */ /* 0x000fe20008011630 */
[----:B------:R-:W-:Y:S01]  /*1440*/  PRMT R24, R51, 0x8880, RZ ;  /* 0x0000888033187816 */ /* 0x000fe200000000ff */
[----:B------:R-:W-:Y:S01]  /*1450*/  ULOP3.LUT UR25, URZ, UR25, URZ, 0x33, !UPT ;  /* 0x00000019ff197292 */ /* 0x000fe2000f8e33ff */
[----:B------:R-:W-:Y:S01]  /*1460*/  PRMT R28, R53, 0x8880, RZ ;  /* 0x00008880351c7816 */ /* 0x000fe200000000ff */
[----:B------:R-:W-:Y:S01]  /*1470*/  UPRMT UR35, UR35, 0x9910, URZ ;  /* 0x0000991023237896 */ /* 0x000fe200080000ff */
[----:B------:R-:W-:Y:S01]  /*1480*/  PRMT R63, R12, 0x9910, RZ ;  /* 0x000099100c3f7816 */ /* 0x000fe200000000ff */
[----:B------:R-:W-:-:S02]  /*1490*/  UPRMT UR28, UR28, 0x9910, URZ ;  /* 0x000099101c1c7896 */ /* 0x000fc400080000ff */
[----:B------:R-:W-:Y:S02]  /*14a0*/  USHF.R.U32.HI UR5, URZ, 0x1, UR5 ;  /* 0x00000001ff057899 */ /* 0x000fe40008011605 */
[----:B------:R-:W-:Y:S02]  /*14b0*/  UIMAD UR4, UR15, 0x3, URZ ;  /* 0x000000030f0478a4 */ /* 0x000fe4000f8e02ff */
[----:B------:R-:W-:Y:S02]  /*14c0*/  USHF.R.U32.HI UR8, URZ, 0x11, UR21 ;  /* 0x00000011ff087899 */ /* 0x000fe40008011615 */
[----:B------:R-:W-:Y:S02]  /*14d0*/  ULOP3.LUT UR19, URZ, UR19, URZ, 0x33, !UPT ;  /* 0x00000013ff137292 */ /* 0x000fe4000f8e33ff */
[----:B------:R-:W-:Y:S02]  /*14e0*/  UPRMT UR22, UR26, 0x9910, URZ ;  /* 0x000099101a167896 */ /* 0x000fe400080000ff */
[----:B------:R-:W-:-:S02]  /*14f0*/  UPRMT UR23, UR27, 0x9910, URZ ;  /* 0x000099101b177896 */ /* 0x000fc400080000ff */
[----:B------:R-:W-:Y:S02]  /*1500*/  ULOP3.LUT UR42, URZ, UR20, URZ, 0x33, !UPT ;  /* 0x00000014ff2a7292 */ /* 0x000fe4000f8e33ff */
[----:B------:R-:W-:Y:S02]  /*1510*/  UIMAD UR5, UR5, -0x3, UR17 ;  /* 0xfffffffd050578a4 */ /* 0x000fe4000f8e0211 */
[----:B------:R-:W-:Y:S02]  /*1520*/  UIADD3 UR4, UPT, UPT, URZ, -UR4, URZ ;  /* 0x80000004ff047290 */ /* 0x000fe4000fffe0ff */
[----:B------:R-:W-:Y:S02]  /*1530*/  UPRMT UR8, UR8, 0x9910, URZ ;  /* 0x0000991008087896 */ /* 0x000fe400080000ff */
[----:B------:R-:W-:Y:S01]  /*1540*/  UPRMT UR26, UR30, 0x9910, URZ ;  /* 0x000099101e1a7896 */ /* 0x000fe200080000ff */
[----:B------:R-:W-:Y:S01]  /*1550*/  UMOV UR20, UR24 ;  /* 0x0000001800147c82 */ /* 0x000fe20008000000 */
[----:B------:R-:W-:Y:S01]  /*1560*/  UIADD3 UR39, UPT, UPT, UR39, UR25, URZ ;  /* 0x0000001927277290 */ /* 0x000fe2000fffe0ff */
[----:B------:R-:W-:-:S02]  /*1570*/  UMOV UR24, UR35 ;  /* 0x0000002300187c82 */ /* 0x000fc40008000000 */
[----:B------:R-:W-:Y:S01]  /*1580*/  UMOV UR25, UR28 ;  /* 0x0000001c00197c82 */ /* 0x000fe20008000000 */
[----:B------:R-:W-:Y:S02]  /*1590*/  UIADD3 UR45, UPT, UPT, UR45, UR19, URZ ;  /* 0x000000132d2d7290 */ /* 0x000fe4000fffe0ff */
[----:B------:R-:W-:Y:S02]  /*15a0*/  USHF.R.U32.HI UR9, URZ, 0x1, UR9 ;  /* 0x00000001ff097899 */ /* 0x000fe40008011609 */
[----:B------:R-:W-:Y:S02]  /*15b0*/  UIMAD UR15, UR20, 0x3, URZ ;  /* 0x00000003140f78a4 */ /* 0x000fe4000f8e02ff */
[----:B------:R-:W-:Y:S02]  /*15c0*/  UIMAD UR19, UR22, 0x3, URZ ;  /* 0x00000003161378a4 */ /* 0x000fe4000f8e02ff */
[----:B------:R-:W-:Y:S02]  /*15d0*/  UIMAD UR20, UR23, 0x3, URZ ;  /* 0x00000003171478a4 */ /* 0x000fe4000f8e02ff */
[----:B------:R-:W-:-:S02]  /*15e0*/  UPRMT UR4, UR4, 0x7710, URZ ;  /* 0x0000771004047896 */ /* 0x000fc400080000ff */
[----:B------:R-:W-:Y:S02]  /*15f0*/  UIMAD UR21, UR24, 0x3, URZ ;  /* 0x00000003181578a4 */ /* 0x000fe4000f8e02ff */
[----:B------:R-:W-:Y:S02]  /*1600*/  UIMAD UR22, UR25, 0x3, URZ ;  /* 0x00000003191678a4 */ /* 0x000fe4000f8e02ff */
[----:B------:R-:W-:Y:S02]  /*1610*/  UIMAD UR23, UR26, 0x3, URZ ;  /* 0x000000031a1778a4 */ /* 0x000fe4000f8e02ff */
[----:B------:R-:W-:Y:S02]  /*1620*/  USHF.R.U32.HI UR50, URZ, 0x1f, UR49 ;  /* 0x0000001fff327899 */ /* 0x000fe40008011631 */
[----:B------:R-:W-:Y:S02]  /*1630*/  ULOP3.LUT UR46, URZ, UR5, URZ, 0x33, !UPT ;  /* 0x00000005ff2e7292 */ /* 0x000fe4000f8e33ff */
[----:B------:R-:W-:Y:S01]  /*1640*/  UIMAD UR9, UR9, -0x3, UR18 ;  /* 0xfffffffd090978a4 */ /* 0x000fe2000f8e0212 */
[----:B------:R-:W-:Y:S01]  /*1650*/  UMOV UR5, UR8 ;  /* 0x0000000800057c82 */ /* 0x000fe20008000000 */
[----:B------:R-:W-:-:S02]  /*1660*/  UIADD3 UR19, UPT, UPT, URZ, -UR19, URZ ;  /* 0x80000013ff137290 */ /* 0x000fc4000fffe0ff */
[----:B------:R-:W-:Y:S02]  /*1670*/  UIADD3 UR6, UPT, UPT, UR6, UR4, URZ ;  /* 0x0000000406067290 */ /* 0x000fe4000fffe0ff */
[----:B------:R-:W-:Y:S02]  /*1680*/  UIADD3 UR17, UPT, UPT, URZ, -UR21, URZ ;  /* 0x80000015ff117290 */ /* 0x000fe4000fffe0ff */
[----:B------:R-:W-:Y:S02]  /*1690*/  UIADD3 UR18, UPT, UPT, URZ, -UR22, URZ ;  /* 0x80000016ff127290 */ /* 0x000fe4000fffe0ff */
[----:B------:R-:W-:Y:S02]  /*16a0*/  UIADD3 UR23, UPT, UPT, URZ, -UR23, URZ ;  /* 0x80000017ff177290 */ /* 0x000fe4000fffe0ff */
[----:B------:R-:W-:Y:S02]  /*16b0*/  UIMAD UR4, UR5, 0x3, URZ ;  /* 0x00000003050478a4 */ /* 0x000fe4000f8e02ff */
[----:B------:R-:W-:-:S02]  /*16c0*/  ULEA.HI.SX32 UR38, UR49, UR50, 0x5 ;  /* 0x0000003231267291 */ /* 0x000fc4000f8f2aff */
[----:B------:R-:W-:Y:S02]  /*16d0*/  ULOP3.LUT UR47, URZ, UR9, URZ, 0x33, !UPT ;  /* 0x00000009ff2f7292 */ /* 0x000fe4000f8e33ff */
[----:B------:R-:W-:Y:S02]  /*16e0*/  UIADD3 UR15, UPT, UPT, URZ, -UR15, URZ ;  /* 0x8000000fff0f7290 */ /* 0x000fe4000fffe0ff */
[----:B------:R-:W-:Y:S02]  /*16f0*/  UPRMT UR9, UR19, 0x7710, URZ ;  /* 0x0000771013097896 */ /* 0x000fe400080000ff */
[----:B------:R-:W-:Y:S02]  /*1700*/  UIADD3 UR20, UPT, UPT, URZ, -UR20, URZ ;  /* 0x80000014ff147290 */ /* 0x000fe4000fffe0ff */
[----:B------:R-:W-:Y:S02]  /*1710*/  UPRMT UR17, UR17, 0x7710, URZ ;  /* 0x0000771011117896 */ /* 0x000fe400080000ff */
[----:B------:R-:W-:-:S02]  /*1720*/  UPRMT UR18, UR18, 0x7710, URZ ;  /* 0x0000771012127896 */ /* 0x000fc400080000ff */
[----:B------:R-:W-:Y:S02]  /*1730*/  UPRMT UR19, UR23, 0x7710, URZ ;  /* 0x0000771017137896 */ /* 0x000fe400080000ff */
[----:B------:R-:W-:Y:S02]  /*1740*/  UIADD3 UR4, UPT, UPT, URZ, -UR4, URZ ;  /* 0x80000004ff047290 */ /* 0x000fe4000fffe0ff */
[----:B------:R-:W-:Y:S02]  /*1750*/  UISETP.GE.U32.AND UP0, UPT, UR38, 0x3, UPT ;  /* 0x000000032600788c */ /* 0x000fe4000bf06070 */
[----:B------:R-:W-:Y:S02]  /*1760*/  UPRMT UR8, UR15, 0x7710, URZ ;  /* 0x000077100f087896 */ /* 0x000fe400080000ff */
[----:B------:R-:W-:Y:S02]  /*1770*/  ULEA.HI UR31, UR31, UR31, URZ, 0x1 ;  /* 0x0000001f1f1f7291 */ /* 0x000fe4000f8f08ff */
[----:B------:R-:W-:-:S02]  /*1780*/  ULEA.HI UR29, UR29, UR29, URZ, 0x1 ;  /* 0x0000001d1d1d7291 */ /* 0x000fc4000f8f08ff */
[----:B------:R-:W-:Y:S02]  /*1790*/  UPRMT UR15, UR20, 0x7710, URZ ;  /* 0x00007710140f7896 */ /* 0x000fe400080000ff */
[----:B------:R-:W-:Y:S02]  /*17a0*/  UIADD3 UR11, UPT, UPT, UR11, UR17, URZ ;  /* 0x000000110b0b7290 */ /* 0x000fe4000fffe0ff */
[----:B------:R-:W-:Y:S02]  /*17b0*/  UIADD3 UR10, UPT, UPT, UR10, UR18, URZ ;  /* 0x000000120a0a7290 */ /* 0x000fe4000fffe0ff */
[----:B------:R-:W-:Y:S02]  /*17c0*/  UIADD3 UR7, UPT, UPT, UR7, UR19, URZ ;  /* 0x0000001307077290 */ /* 0x000fe4000fffe0ff */
[----:B------:R-:W-:Y:S02]  /*17d0*/  UPRMT UR4, UR4, 0x7710, URZ ;  /* 0x0000771004047896 */ /* 0x000fe400080000ff */
[----:B------:R-:W-:-:S02]  /*17e0*/  USHF.R.U32.HI UR52, URZ, 0x1f, UR51 ;  /* 0x0000001fff347899 */ /* 0x000fc40008011633 */
[----:B------:R-:W-:Y:S02]  /*17f0*/  UIMAD UR31, UR31, 0x3, URZ ;  /* 0x000000031f1f78a4 */ /* 0x000fe4000f8e02ff */
[----:B------:R-:W-:Y:S02]  /*1800*/  UIMAD UR29, UR29, 0x3, URZ ;  /* 0x000000031d1d78a4 */ /* 0x000fe4000f8e02ff */
[----:B------:R-:W-:Y:S02]  /*1810*/  UIADD3 UR14, UPT, UPT, UR14, UR8, URZ ;  /* 0x000000080e0e7290 */ /* 0x000fe4000fffe0ff */
[----:B------:R-:W-:Y:S02]  /*1820*/  UIADD3 UR13, UPT, UPT, UR13, UR9, URZ ;  /* 0x000000090d0d7290 */ /* 0x000fe4000fffe0ff */
[----:B------:R-:W-:Y:S02]  /*1830*/  UIADD3 UR12, UPT, UPT, UR12, UR15, URZ ;  /* 0x0000000f0c0c7290 */ /* 0x000fe4000fffe0ff */
[----:B------:R-:W-:-:S02]  /*1840*/  ULOP3.LUT UR11, URZ, UR11, URZ, 0x33, !UPT ;  /* 0x0000000bff0b7292 */ /* 0x000fc4000f8e33ff */
[----:B------:R-:W-:Y:S02]  /*1850*/  ULOP3.LUT UR10, URZ, UR10, URZ, 0x33, !UPT ;  /* 0x0000000aff0a7292 */ /* 0x000fe4000f8e33ff */
[----:B------:R-:W-:Y:S02]  /*1860*/  ULOP3.LUT UR7, URZ, UR7, URZ, 0x33, !UPT ;  /* 0x00000007ff077292 */ /* 0x000fe4000f8e33ff */
[----:B------:R-:W-:Y:S02]  /*1870*/  UIADD3 UR16, UPT, UPT, UR16, UR4, URZ ;  /* 0x0000000410107290 */ /* 0x000fe4000fffe0ff */
[----:B------:R-:W-:Y:S02]  /*1880*/  ULEA.HI.SX32 UR36, UR51, UR52, 0x4 ;  /* 0x0000003433247291 */ /* 0x000fe4000f8f22ff */
[----:B------:R-:W-:Y:S02]  /*1890*/  @UP0 UIADD3 UR38, UPT, UPT, UR38, -0x3, URZ ;  /* 0xfffffffd26260890 */ /* 0x000fe4000fffe0ff */
[----:B------:R-:W-:-:S02]  /*18a0*/  ULOP3.LUT UR31, URZ, UR31, URZ, 0x33, !UPT ;  /* 0x0000001fff1f7292 */ /* 0x000fc4000f8e33ff */
[----:B------:R-:W-:Y:S02]  /*18b0*/  ULOP3.LUT UR29, URZ, UR29, URZ, 0x33, !UPT ;  /* 0x0000001dff1d7292 */ /* 0x000fe4000f8e33ff */
[----:B------:R-:W-:Y:S02]  /*18c0*/  ULOP3.LUT UR6, URZ, UR6, URZ, 0x33, !UPT ;  /* 0x00000006ff067292 */ /* 0x000fe4000f8e33ff */
[----:B------:R-:W-:Y:S02]  /*18d0*/  ULOP3.LUT UR14, URZ, UR14, URZ, 0x33, !UPT ;  /* 0x0000000eff0e7292 */ /* 0x000fe4000f8e33ff */
[----:B------:R-:W-:Y:S02]  /*18e0*/  ULOP3.LUT UR13, URZ, UR13, URZ, 0x33, !UPT ;  /* 0x0000000dff0d7292 */ /* 0x000fe4000f8e33ff */
[----:B------:R-:W-:Y:S02]  /*18f0*/  ULOP3.LUT UR12, URZ, UR12, URZ, 0x33, !UPT ;  /* 0x0000000cff0c7292 */ /* 0x000fe4000f8e33ff */
[----:B------:R-:W-:-:S02]  /*1900*/  ULOP3.LUT UR48, UR11, 0xffff, URZ, 0xc0, !UPT ;  /* 0x0000ffff0b307892 */ /* 0x000fc4000f8ec0ff */
[----:B------:R-:W-:Y:S02]  /*1910*/  ULOP3.LUT UR49, UR10, 0xffff, URZ, 0xc0, !UPT ;  /* 0x0000ffff0a317892 */ /* 0x000fe4000f8ec0ff */
[----:B------:R-:W-:Y:S02]  /*1920*/  ULOP3.LUT UR50, UR7, 0xffff, URZ, 0xc0, !UPT ;  /* 0x0000ffff07327892 */ /* 0x000fe4000f8ec0ff */
[----:B------:R-:W-:Y:S02]  /*1930*/  ULOP3.LUT UR16, URZ, UR16, URZ, 0x33, !UPT ;  /* 0x00000010ff107292 */ /* 0x000fe4000f8e33ff */
[----:B------:R-:W-:Y:S02]  /*1940*/  UIADD3 UR36, UPT, UPT, UR36, -0x1, URZ ;  /* 0xffffffff24247890 */ /* 0x000fe4000fffe0ff */
[----:B------:R-:W-:Y:S02]  /*1950*/  UIADD3 UR37, UPT, UPT, UR37, UR34, URZ ;  /* 0x0000002225257290 */ /* 0x000fe4000fffe0ff */
[----:B------:R-:W-:-:S02]  /*1960*/  ULOP3.LUT UR38, URZ, UR38, URZ, 0x33, !UPT ;  /* 0x00000026ff267292 */ /* 0x000fc4000f8e33ff */
[----:B------:R-:W-:Y:S02]  /*1970*/  ULOP3.LUT UR40, URZ, UR40, URZ, 0x33, !UPT ;  /* 0x00000028ff287292 */ /* 0x000fe4000f8e33ff */
[----:B------:R-:W-:Y:S02]  /*1980*/  ULOP3.LUT UR41, URZ, UR41, URZ, 0x33, !UPT ;  /* 0x00000029ff297292 */ /* 0x000fe4000f8e33ff */
[----:B------:R-:W-:Y:S02]  /*1990*/  UIADD3 UR43, UPT, UPT, UR43, UR31, URZ ;  /* 0x0000001f2b2b7290 */ /* 0x000fe4000fffe0ff */
[----:B------:R-:W-:Y:S02]  /*19a0*/  UIADD3 UR44, UPT, UPT, UR44, UR29, URZ ;  /* 0x0000001d2c2c7290 */ /* 0x000fe4000fffe0ff */
[----:B------:R-:W-:Y:S02]  /*19b0*/  UPRMT UR51, UR6, 0x9910, URZ ;  /* 0x0000991006337896 */ /* 0x000fe400080000ff */
[----:B------:R-:W-:-:S02]  /*19c0*/  UPRMT UR52, UR14, 0x9910, URZ ;  /* 0x000099100e347896 */ /* 0x000fc400080000ff */
[----:B------:R-:W-:Y:S02]  /*19d0*/  UPRMT UR53, UR13, 0x9910, URZ ;  /* 0x000099100d357896 */ /* 0x000fe400080000ff */
[----:B------:R-:W-:Y:S02]  /*19e0*/  UPRMT UR54, UR12, 0x9910, URZ ;  /* 0x000099100c367896 */ /* 0x000fe400080000ff */
[----:B------:R-:W-:Y:S02]  /*19f0*/  UPRMT UR55, UR48, 0x8880, URZ ;  /* 0x0000888030377896 */ /* 0x000fe400080000ff */
[----:B------:R-:W-:Y:S02]  /*1a00*/  UPRMT UR56, UR49, 0x8880, URZ ;  /* 0x0000888031387896 */ /* 0x000fe400080000ff */
[----:B------:R-:W-:Y:S02]  /*1a10*/  UPRMT UR57, UR50, 0x8880, URZ ;  /* 0x0000888032397896 */ /* 0x000fe400080000ff */
[----:B01----:R-:W-:-:S12]  /*1a20*/  UPRMT UR58, UR16, 0x9910, URZ ;  /* 0x00009910103a7896 */ /* 0x003fd800080000ff */
[----:B------:R-:W-:-:S07]  /*1a30*/  LEPC R20, `(.L_x_0) ;  /* 0x000000001014794e */ /* 0x000fce0000000000 */
[----:B------:R-:W-:Y:S05]  /*1a40*/  CALL.ABS.NOINC R2 ;  /* 0x0000000002007343 */ /* 0x000fea0003c00000 */
.L_x_0:
[----:B------:R0:W1:Y:S01]  /*1a50*/  LDC.64 R2, c[0x4][R18] ;  /* 0x0100000012027b82 */ /* 0x0000620000000a00 */
[----:B------:R-:W-:Y:S02]  /*1a60*/  IMAD.MOV.U32 R16, RZ, RZ, R4 ;  /* 0x000000ffff107224 */ /* 0x000fe400078e0004 */
[----:B------:R-:W-:Y:S02]  /*1a70*/  IMAD.MOV.U32 R17, RZ, RZ, R5 ;  /* 0x000000ffff117224 */ /* 0x000fe400078e0005 */
[----:B------:R-:W-:Y:S02]  /*1a80*/  IMAD.MOV.U32 R4, RZ, RZ, 0x64 ;  /* 0x00000064ff047424 */ /* 0x000fe400078e00ff */
[----:B------:R-:W-:Y:S01]  /*1a90*/  IMAD.MOV.U32 R5, RZ, RZ, RZ ;  /* 0x000000ffff057224 */ /* 0x000fe200078e00ff */
[----:B0-----:R-:W2:Y:S06]  /*1aa0*/  LDC.64 R22, c[0x0][0x358] ;  /* 0x0000d600ff167b82 */ /* 0x001eac0000000a00 */
[----:B------:R-:W-:-:S07]  /*1ab0*/  LEPC R20, `(.L_x_1) ;  /* 0x000000001014794e */ /* 0x000fce0000000000 */
[----:B-12---:R-:W-:Y:S05]  /*1ac0*/  CALL.ABS.NOINC R2 ;  /* 0x0000000002007343 */ /* 0x006fea0003c00000 */
.L_x_1:
[C---:B------:R-:W-:Y:S01]  /*1ad0*/  R2UR UR4, R22.reuse ;  /* 0x00000000160472ca */ /* 0x040fe200000e0000 */
[----:B------:R-:W-:Y:S01]  /*1ae0*/  IMAD.MOV.U32 R3, RZ, RZ, R5 ;  /* 0x000000ffff037224 */ /* 0x000fe200078e0005 */
[C---:B------:R-:W-:Y:S01]  /*1af0*/  R2UR UR5, R23.reuse ;  /* 0x00000000170572ca */ /* 0x040fe200000e0000 */
[----:B------:R-:W-:Y:S01]  /*1b00*/  IMAD.MOV.U32 R2, RZ, RZ, R4 ;  /* 0x000000ffff027224 */ /* 0x000fe200078e0004 */
[C---:B------:R-:W-:Y:S01]  /*1b10*/  R2UR UR12, R22.reuse ;  /* 0x00000000160c72ca */ /* 0x040fe200000e0000 */
[----:B------:R-:W-:Y:S01]  /*1b20*/  IMAD.U32 R5, RZ, RZ, UR37 ;  /* 0x00000025ff057e24 */ /* 0x000fe2000f8e00ff */
        /* <DEDUP_REMOVED lines=9> */
[----:B------:R0:W-:Y:S01]  /*1bc0*/  ST.E.U8 desc[UR4][R2.64], R5 ;  /* 0x0000000502007985 */ /* 0x0001e2000c101104 */
        /* <DEDUP_REMOVED lines=9> */
[----:B------:R-:W-:Y:S01]  /*1c60*/  IMAD.MOV.U32 R0, RZ, RZ, 0xff ;  /* 0x000000ffff007424 */ /* 0x000fe200078e00ff */
[C---:B------:R-:W-:Y:S01]  /*1c70*/  R2UR UR11, R23.reuse ;  /* 0x00000000170b72ca */ /* 0x040fe200000e0000 */
[----:B0-----:R-:W-:Y:S01]  /*1c80*/  IMAD.U32 R5, RZ, RZ, UR40 ;  /* 0x00000028ff057e24 */ /* 0x001fe2000f8e00ff */
[----:B------:R0:W-:Y:S01]  /*1c90*/  ST.E.U8 desc[UR6][R2.64+0x4], R7 ;  /* 0x0000040702007985 */ /* 0x0001e2000c101106 */
[C---:B------:R-:W-:Y:S01]  /*1ca0*/  R2UR UR18, R22.reuse ;  /* 0x00000000161272ca */ /* 0x040fe200000e0000 */
[----:B------:R-:W-:Y:S01]  /*1cb0*/  IMAD.MOV.U32 R4, RZ, RZ, 0x64 ;  /* 0x00000064ff047424 */ /* 0x000fe200078e00ff */
[C---:B------:R-:W-:Y:S01]  /*1cc0*/  R2UR UR19, R23.reuse ;  /* 0x00000000171372ca */ /* 0x040fe200000e0000 */
[----:B-1----:R-:W-:Y:S01]  /*1cd0*/  IMAD.U32 R13, RZ, RZ, UR58 ;  /* 0x0000003aff0d7e24 */ /* 0x002fe2000f8e00ff */
[----:B------:R1:W-:Y:S01]  /*1ce0*/  ST.E.U8 desc[UR4][R2.64+0x18], R5 ;  /* 0x0000180502007985 */ /* 0x0003e2000c101104 */
[C---:B------:R-:W-:Y:S01]  /*1cf0*/  R2UR UR20, R22.reuse ;  /* 0x00000000161472ca */ /* 0x040fe200000e0000 */
[----:B--2---:R-:W-:Y:S01]  /*1d00*/  IMAD.U32 R15, RZ, RZ, UR53 ;  /* 0x00000035ff0f7e24 */ /* 0x004fe2000f8e00ff */
[C---:B------:R-:W-:Y:S01]  /*1d10*/  R2UR UR21, R23.reuse ;  /* 0x00000000171572ca */ /* 0x040fe200000e0000 */
[----:B------:R2:W-:Y:S01]  /*1d20*/  ST.E.U8 desc[UR4][R2.64+0x2c], R13 ;  /* 0x00002c0d02007985 */ /* 0x0005e2000c101104 */
[----:B------:R-:W-:Y:S01]  /*1d30*/  USHF.R.U32.HI UR4, URZ, 0x18, UR37 ;  /* 0x00000018ff047899 */ /* 0x000fe20008011625 */
[----:B------:R-:W-:Y:S01]  /*1d40*/  R2UR UR22, R22 ;  /* 0x00000000161672ca */ /* 0x000fe200000e0000 */
[----:B0-----:R-:W-:Y:S01]  /*1d50*/  IMAD.U32 R7, RZ, RZ, UR47 ;  /* 0x0000002fff077e24 */ /* 0x001fe2000f8e00ff */
[----:B------:R-:W-:Y:S01]  /*1d60*/  USHF.R.U32.HI UR5, URZ, 0x10, UR37 ;  /* 0x00000010ff057899 */ /* 0x000fe20008011625 */
[----:B------:R0:W-:Y:S01]  /*1d70*/  ST.E.U8 desc[UR14][R2.64+0x34], R15 ;  /* 0x0000340f02007985 */ /* 0x0001e2000c10110e */
[----:B------:R-:W-:Y:S01]  /*1d80*/  R2UR UR23, R23 ;  /* 0x00000000171772ca */ /* 0x000fe200000e0000 */
[----:B-1----:R-:W-:-:S02]  /*1d90*/  IMAD.U32 R5, RZ, RZ, UR52 ;  /* 0x00000034ff057e24 */ /* 0x002fc4000f8e00ff */
[----:B------:R1:W-:Y:S01]  /*1da0*/  ST.E.U8 desc[UR6][R2.64+0x20], R7 ;  /* 0x0000200702007985 */ /* 0x0003e2000c101106 */
[C---:B------:R-:W-:Y:S01]  /*1db0*/  R2UR UR24, R22.reuse ;  /* 0x00000000161872ca */ /* 0x040fe200000e0000 */
[----:B--2---:R-:W-:Y:S02]  /*1dc0*/  IMAD.U32 R13, RZ, RZ, UR50 ;  /* 0x00000032ff0d7e24 */ /* 0x004fe4000f8e00ff */
[----:B------:R2:W-:Y:S01]  /*1dd0*/  ST.E.U8 desc[UR12][R2.64+0x30], R5 ;  /* 0x0000300502007985 */ /* 0x0005e2000c10110c */
[C---:B------:R-:W-:Y:S02]  /*1de0*/  R2UR UR25, R23.reuse ;  /* 0x00000000171972ca */ /* 0x040fe400000e0000 */
[C---:B------:R-:W-:Y:S01]  /*1df0*/  R2UR UR68, R22.reuse ;  /* 0x00000000164472ca */ /* 0x040fe200000e0000 */
[----:B0-----:R-:W-:Y:S01]  /*1e00*/  IMAD.U32 R15, RZ, RZ, UR38 ;  /* 0x00000026ff0f7e24 */ /* 0x001fe2000f8e00ff */
[----:B------:R0:W-:Y:S01]  /*1e10*/  ST.E.U8 desc[UR16][R2.64+0x1c], R19 ;  /* 0x00001c1302007985 */ /* 0x0001e2000c101110 */
[C---:B------:R-:W-:Y:S01]  /*1e20*/  R2UR UR69, R23.reuse ;  /* 0x00000000174572ca */ /* 0x040fe200000e0000 */
[----:B-1----:R-:W-:Y:S01]  /*1e30*/  IMAD.U32 R7, RZ, RZ, UR5 ;  /* 0x00000005ff077e24 */ /* 0x002fe2000f8e00ff */
[----:B------:R-:W-:Y:S01]  /*1e40*/  USHF.R.U32.HI UR5, URZ, 0x18, UR39 ;  /* 0x00000018ff057899 */ /* 0x000fe20008011627 */
[----:B------:R-:W-:Y:S01]  /*1e50*/  ST.E.U8 desc[UR16][R2.64+0x48], R15 ;  /* 0x0000480f02007985 */ /* 0x000fe2000c101110 */
[----:B------:R-:W-:Y:S01]  /*1e60*/  R2UR UR66, R22 ;  /* 0x00000000164272ca */ /* 0x000fe200000e0000 */
[----:B--2---:R-:W-:Y:S01]  /*1e70*/  IMAD.U32 R5, RZ, RZ, UR4 ;  /* 0x00000004ff057e24 */ /* 0x004fe2000f8e00ff */
[----:B------:R-:W-:Y:S01]  /*1e80*/  USHF.R.U32.HI UR4, URZ, 0x8, UR37 ;  /* 0x00000008ff047899 */ /* 0x000fe20008011625 */
[----:B------:R1:W-:Y:S01]  /*1e90*/  ST.E.U8 desc[UR8][R2.64+0x2], R7 ;  /* 0x0000020702007985 */ /* 0x0003e2000c101108 */
[----:B------:R-:W-:Y:S01]  /*1ea0*/  R2UR UR67, R23 ;  /* 0x00000000174372ca */ /* 0x000fe200000e0000 */
[----:B0-----:R-:W-:-:S02]  /*1eb0*/  IMAD.U32 R19, RZ, RZ, UR54 ;  /* 0x00000036ff137e24 */ /* 0x001fc4000f8e00ff */
[----:B------:R0:W-:Y:S01]  /*1ec0*/  ST.E.U8 desc[UR6][R2.64+0x3], R5 ;  /* 0x0000030502007985 */ /* 0x0001e2000c101106 */
[----:B------:R-:W-:Y:S01]  /*1ed0*/  USHF.R.U32.HI UR6, URZ, 0x10, UR39 ;  /* 0x00000010ff067899 */ /* 0x000fe20008011627 */
[C---:B------:R-:W-:Y:S01]  /*1ee0*/  R2UR UR64, R22.reuse ;  /* 0x00000000164072ca */ /* 0x040fe200000e0000 */
[----:B------:R-:W-:Y:S01]  /*1ef0*/  USHF.R.U32.HI UR7, URZ, 0x8, UR39 ;  /* 0x00000008ff077899 */ /* 0x000fe20008011627 */
[----:B------:R2:W-:Y:S01]  /*1f00*/  ST.E.U8 desc[UR16][R2.64+0x38], R19 ;  /* 0x0000381302007985 */ /* 0x0005e2000c101110 */
[C---:B------:R-:W-:Y:S02]  /*1f10*/  R2UR UR65, R23.reuse ;  /* 0x00000000174172ca */ /* 0x040fe400000e0000 */
[C---:B------:R-:W-:Y:S01]  /*1f20*/  R2UR UR62, R22.reuse ;  /* 0x00000000163e72ca */ /* 0x040fe200000e0000 */
[----:B-1----:R-:W-:Y:S01]  /*1f30*/  IMAD.U32 R7, RZ, RZ, UR5 ;  /* 0x00000005ff077e24 */ /* 0x002fe2000f8e00ff */
[----:B------:R-:W-:Y:S01]  /*1f40*/  USHF.R.U32.HI UR5, URZ, 0x8, UR43 ;  /* 0x00000008ff057899 */ /* 0x000fe2000801162b */
[----:B------:R1:W-:Y:S01]  /*1f50*/  ST.E.U8 desc[UR8][R2.64+0x8], R9 ;  /* 0x0000080902007985 */ /* 0x0003e2000c101108 */
[C---:B------:R-:W-:Y:S01]  /*1f60*/  R2UR UR63, R23.reuse ;  /* 0x00000000173f72ca */ /* 0x040fe200000e0000 */
[----:B0-----:R-:W-:Y:S01]  /*1f70*/  IMAD.U32 R5, RZ, RZ, UR4 ;  /* 0x00000004ff057e24 */ /* 0x001fe2000f8e00ff */
[----:B------:R-:W-:Y:S01]  /*1f80*/  USHF.R.U32.HI UR4, URZ, 0x10, UR43 ;  /* 0x00000010ff047899 */ /* 0x000fe2000801162b */
[----:B------:R-:W-:Y:S01]  /*1f90*/  ST.E.U8 desc[UR12][R2.64+0x7], R7 ;  /* 0x0000070702007985 */ /* 0x000fe2000c10110c */
[C---:B------:R-:W-:Y:S01]  /*1fa0*/  R2UR UR60, R22.reuse ;  /* 0x00000000163c72ca */ /* 0x040fe200000e0000 */
[----:B--2---:R-:W-:Y:S01]  /*1fb0*/  IMAD.U32 R19, RZ, RZ, UR36 ;  /* 0x00000024ff137e24 */ /* 0x004fe2000f8e00ff */
[C---:B------:R-:W-:Y:S01]  /*1fc0*/  R2UR UR61, R23.reuse ;  /* 0x00000000173d72ca */ /* 0x040fe200000e0000 */
[----:B------:R0:W-:Y:S01]  /*1fd0*/  ST.E.U8 desc[UR10][R2.64+0x1], R5 ;  /* 0x0000010502007985 */ /* 0x0001e2000c10110a */
[----:B------:R-:W-:Y:S01]  /*1fe0*/  IMAD.U32 R15, RZ, RZ, UR4 ;  /* 0x00000004ff0f7e24 */ /* 0x000fe2000f8e00ff */
[----:B------:R-:W-:Y:S01]  /*1ff0*/  USHF.R.U32.HI UR4, URZ, 0x18, UR44 ;  /* 0x00000018ff047899 */ /* 0x000fe2000801162c */
[----:B------:R-:W-:Y:S01]  /*2000*/  R2UR UR34, R22 ;  /* 0x00000000162272ca */ /* 0x000fe200000e0000 */
[----:B------:R2:W-:Y:S01]  /*2010*/  ST.E.U8 desc[UR18][R2.64+0x4c], R19 ;  /* 0x00004c1302007985 */ /* 0x0005e2000c101112 */
[----:B-1----:R-:W-:Y:S01]  /*2020*/  IMAD.U32 R9, RZ, RZ, UR42 ;  /* 0x0000002aff097e24 */ /* 0x002fe2000f8e00ff */
[----:B------:R-:W-:-:S02]  /*2030*/  R2UR UR35, R23 ;  /* 0x00000000172372ca */ /* 0x000fc400000e0000 */
[----:B------:R1:W-:Y:S01]  /*2040*/  ST.E.U8 desc[UR20][R2.64+0xa], R15 ;  /* 0x00000a0f02007985 */ /* 0x0003e2000c101114 */
[C---:B------:R-:W-:Y:S02]  /*2050*/  R2UR UR32, R22.reuse ;  /* 0x00000000162072ca */ /* 0x040fe400000e0000 */
[C---:B------:R-:W-:Y:S01]  /*2060*/  R2UR UR33, R23.reuse ;  /* 0x00000000172172ca */ /* 0x040fe200000e0000 */
[----:B0-----:R-:W-:Y:S01]  /*2070*/  IMAD.U32 R5, RZ, RZ, UR4 ;  /* 0x00000004ff057e24 */ /* 0x001fe2000f8e00ff */
[----:B------:R-:W-:Y:S01]  /*2080*/  USHF.R.U32.HI UR4, URZ, 0x8, UR45 ;  /* 0x00000008ff047899 */ /* 0x000fe2000801162d */
[----:B------:R0:W-:Y:S01]  /*2090*/  ST.E.U8 desc[UR10][R2.64+0xc], R11 ;  /* 0x00000c0b02007985 */ /* 0x0001e2000c10110a */
[C---:B------:R-:W-:Y:S01]  /*20a0*/  R2UR UR26, R22.reuse ;  /* 0x00000000161a72ca */ /* 0x040fe200000e0000 */
[----:B--2---:R-:W-:Y:S01]  /*20b0*/  IMAD.U32 R19, RZ, RZ, UR5 ;  /* 0x00000005ff137e24 */ /* 0x004fe2000f8e00ff */
[----:B------:R-:W-:Y:S01]  /*20c0*/  USHF.R.U32.HI UR5, URZ, 0x10, UR44 ;  /* 0x00000010ff057899 */ /* 0x000fe2000801162c */
[----:B------:R2:W-:Y:S01]  /*20d0*/  ST.E.U8 desc[UR10][R2.64+0xf], R5 ;  /* 0x00000f0502007985 */ /* 0x0005e2000c10110a */
[C---:B------:R-:W-:Y:S01]  /*20e0*/  R2UR UR27, R23.reuse ;  /* 0x00000000171b72ca */ /* 0x040fe200000e0000 */
[----:B-1----:R-:W-:Y:S01]  /*20f0*/  IMAD.U32 R15, RZ, RZ, UR4 ;  /* 0x00000004ff0f7e24 */ /* 0x002fe2000f8e00ff */
[----:B------:R-:W-:Y:S01]  /*2100*/  USHF.R.U32.HI UR4, URZ, 0x10, UR46 ;  /* 0x00000010ff047899 */ /* 0x000fe2000801162e */
[----:B------:R1:W-:Y:S01]  /*2110*/  ST.E.U8 desc[UR22][R2.64+0x9], R19 ;  /* 0x0000091302007985 */ /* 0x0003e2000c101116 */
[----:B------:R-:W-:Y:S01]  /*2120*/  IMAD.U32 R7, RZ, RZ, UR5 ;  /* 0x00000005ff077e24 */ /* 0x000fe2000f8e00ff */
[----:B------:R-:W-:Y:S01]  /*2130*/  USHF.R.U32.HI UR5, URZ, 0x18, UR46 ;  /* 0x00000018ff057899 */ /* 0x000fe2000801162e */
[C---:B------:R-:W-:Y:S01]  /*2140*/  R2UR UR28, R22.reuse ;  /* 0x00000000161c72ca */ /* 0x040fe200000e0000 */
[----:B------:R3:W-:Y:S01]  /*2150*/  ST.E.U8 desc[UR20][R2.64+0x11], R15 ;  /* 0x0000110f02007985 */ /* 0x0007e2000c101114 */
[----:B0-----:R-:W-:Y:S01]  /*2160*/  IMAD.U32 R11, RZ, RZ, UR51 ;  /* 0x00000033ff0b7e24 */ /* 0x001fe2000f8e00ff */
[C---:B------:R-:W-:Y:S01]  /*2170*/  R2UR UR29, R23.reuse ;  /* 0x00000000171d72ca */ /* 0x040fe200000e0000 */
[----:B--2---:R-:W-:Y:S01]  /*2180*/  IMAD.U32 R5, RZ, RZ, UR4 ;  /* 0x00000004ff057e24 */ /* 0x004fe2000f8e00ff */
[----:B------:R-:W-:Y:S01]  /*2190*/  USHF.R.U32.HI UR4, URZ, 0x18, UR41 ;  /* 0x00000018ff047899 */ /* 0x000fe20008011629 */
[----:B------:R0:W-:Y:S01]  /*21a0*/  ST.E.U8 desc[UR12][R2.64+0xe], R7 ;  /* 0x00000e0702007985 */ /* 0x0001e2000c10110c */
[----:B------:R-:W-:Y:S01]  /*21b0*/  R2UR UR30, R22 ;  /* 0x00000000161e72ca */ /* 0x000fe200000e0000 */
[----:B-1----:R-:W-:Y:S01]  /*21c0*/  IMAD.U32 R19, RZ, RZ, UR5 ;  /* 0x00000005ff137e24 */ /* 0x002fe2000f8e00ff */
[----:B------:R-:W-:Y:S01]  /*21d0*/  USHF.R.U32.HI UR5, URZ, 0x8, UR46 ;  /* 0x00000008ff057899 */ /* 0x000fe2000801162e */
[----:B------:R1:W-:Y:S01]  /*21e0*/  ST.E.U8 desc[UR10][R2.64+0x16], R5 ;  /* 0x0000160502007985 */ /* 0x0003e2000c10110a */
[----:B------:R-:W-:Y:S01]  /*21f0*/  R2UR UR31, R23 ;  /* 0x00000000171f72ca */ /* 0x000fe200000e0000 */
[----:B---3--:R-:W-:Y:S01]  /*2200*/  IMAD.U32 R15, RZ, RZ, UR4 ;  /* 0x00000004ff0f7e24 */ /* 0x008fe2000f8e00ff */
[----:B------:R-:W-:Y:S01]  /*2210*/  USHF.R.U32.HI UR4, URZ, 0x8, UR41 ;  /* 0x00000008ff047899 */ /* 0x000fe20008011629 */
[----:B------:R2:W-:Y:S01]  /*2220*/  ST.E.U8 desc[UR22][R2.64+0x17], R19 ;  /* 0x0000171302007985 */ /* 0x0005e2000c101116 */
[----:B0-----:R-:W-:Y:S01]  /*2230*/  IMAD.U32 R7, RZ, RZ, UR5 ;  /* 0x00000005ff077e24 */ /* 0x001fe2000f8e00ff */
[----:B------:R-:W-:-:S02]  /*2240*/  USHF.R.U32.HI UR5, URZ, 0x10, UR41 ;  /* 0x00000010ff057899 */ /* 0x000fc40008011629 */
[----:B------:R0:W-:Y:S01]  /*2250*/  ST.E.U8 desc[UR8][R2.64+0x24], R9 ;  /* 0x0000240902007985 */ /* 0x0001e2000c101108 */
[----:B------:R-:W-:Y:S01]  /*2260*/  USHF.R.U32.HI UR8, URZ, 0x18, UR43 ;  /* 0x00000018ff087899 */ /* 0x000fe2000801162b */
[----:B-1----:R-:W-:Y:S01]  /*2270*/  IMAD.U32 R5, RZ, RZ, UR4 ;  /* 0x00000004ff057e24 */ /* 0x002fe2000f8e00ff */
[----:B------:R-:W-:Y:S01]  /*2280*/  USHF.R.U32.HI UR4, URZ, 0x10, UR42 ;  /* 0x00000010ff047899 */ /* 0x000fe2000801162a */
[----:B------:R1:W-:Y:S01]  /*2290*/  ST.E.U8 desc[UR10][R2.64+0x28], R11 ;  /* 0x0000280b02007985 */ /* 0x0003e2000c10110a */
[----:B--2---:R-:W-:Y:S01]  /*22a0*/  IMAD.U32 R19, RZ, RZ, UR5 ;  /* 0x00000005ff137e24 */ /* 0x004fe2000f8e00ff */
[----:B------:R-:W-:Y:S02]  /*22b0*/  USHF.R.U32.HI UR5, URZ, 0x18, UR47 ;  /* 0x00000018ff057899 */ /* 0x000fe4000801162f */
[----:B------:R2:W-:Y:S01]  /*22c0*/  ST.E.U8 desc[UR20][R2.64+0x1f], R15 ;  /* 0x00001f0f02007985 */ /* 0x0005e2000c101114 */
[----:B0-----:R-:W-:-:S03]  /*22d0*/  IMAD.U32 R9, RZ, RZ, UR48 ;  /* 0x00000030ff097e24 */ /* 0x001fc6000f8e00ff */
[----:B------:R0:W-:Y:S01]  /*22e0*/  ST.E.U8 desc[UR12][R2.64+0x15], R7 ;  /* 0x0000150702007985 */ /* 0x0001e2000c10110c */
[----:B-1----:R-:W-:-:S03]  /*22f0*/  IMAD.U32 R11, RZ, RZ, UR49 ;  /* 0x00000031ff0b7e24 */ /* 0x002fc6000f8e00ff */
[----:B------:R1:W-:Y:S01]  /*2300*/  ST.E.U8 desc[UR10][R2.64+0x3c], R9 ;  /* 0x00003c0902007985 */ /* 0x0003e2000c10110a */
[----:B--2---:R-:W-:Y:S01]  /*2310*/  IMAD.U32 R15, RZ, RZ, UR4 ;  /* 0x00000004ff0f7e24 */ /* 0x004fe2000f8e00ff */
[----:B------:R-:W-:Y:S02]  /*2320*/  USHF.R.U32.HI UR4, URZ, 0x18, UR51 ;  /* 0x00000018ff047899 */ /* 0x000fe40008011633 */
[----:B------:R2:W-:Y:S01]  /*2330*/  ST.E.U8 desc[UR12][R2.64+0x40], R11 ;  /* 0x0000400b02007985 */ /* 0x0005e2000c10110c */
[----:B0-----:R-:W-:Y:S01]  /*2340*/  IMAD.U32 R7, RZ, RZ, UR5 ;  /* 0x00000005ff077e24 */ /* 0x001fe2000f8e00ff */
[----:B------:R-:W-:Y:S02]  /*2350*/  USHF.R.U32.HI UR5, URZ, 0x8, UR42 ;  /* 0x00000008ff057899 */ /* 0x000fe4000801162a */
[----:B------:R0:W-:Y:S01]  /*2360*/  ST.E.U8 desc[UR14][R2.64+0x44], R13 ;  /* 0x0000440d02007985 */ /* 0x0001e2000c10110e */
[----:B-1----:R-:W-:Y:S01]  /*2370*/  IMAD.U32 R9, RZ, RZ, UR6 ;  /* 0x00000006ff097e24 */ /* 0x002fe2000f8e00ff */
[----:B------:R-:W-:-:S02]  /*2380*/  USHF.R.U32.HI UR6, URZ, 0x8, UR44 ;  /* 0x00000008ff067899 */ /* 0x000fc4000801162c */
        /* <DEDUP_REMOVED lines=93> */
[----:B------:R-:W-:Y:S01]  /*2960*/  ST.E.U8 desc[UR12][R2.64+0x3f], R7 ;  /* 0x00003f0702007985 */ /* 0x000fe2000c10110c */
[----:B0-----:R-:W-:Y:S01]  /*2970*/  IMAD.U32 R13, RZ, RZ, UR8 ;  /* 0x00000008ff0d7e24 */ /* 0x001fe2000f8e00ff */
[----:B------:R-:W-:Y:S02]  /*2980*/  USHF.R.U32.HI UR8, URZ, 0x10, UR36 ;  /* 0x00000010ff087899 */ /* 0x000fe40008011624 */
[----:B------:R0:W-:Y:S01]  /*2990*/  ST.E.U8 desc[UR16][R2.64+0x3d], R7 ;  /* 0x00003d0702007985 */ /* 0x0001e2000c101110 */
[----:B-1----:R-:W-:Y:S01]  /*29a0*/  IMAD.U32 R5, RZ, RZ, UR4 ;  /* 0x00000004ff057e24 */ /* 0x002fe2000f8e00ff */
[----:B------:R-:W-:-:S02]  /*29b0*/  USHF.R.U32.HI UR4, URZ, 0x8, UR36 ;  /* 0x00000008ff047899 */ /* 0x000fc40008011624 */
[----:B------:R1:W-:Y:S04]  /*29c0*/  ST.E.U8 desc[UR14][R2.64+0x3e], R9 ;  /* 0x00003e0902007985 */ /* 0x0003e8000c10110e */
[----:B------:R-:W-:Y:S01]  /*29d0*/  ST.E.U8 desc[UR18][R2.64+0x43], R11 ;  /* 0x0000430b02007985 */ /* 0x000fe2000c101112 */
[----:B0-----:R-:W-:-:S03]  /*29e0*/  IMAD.U32 R7, RZ, RZ, UR5 ;  /* 0x00000005ff077e24 */ /* 0x001fc6000f8e00ff */
[----:B------:R0:W-:Y:S01]  /*29f0*/  ST.E.U8 desc[UR22][R2.64+0x41], R11 ;  /* 0x0000410b02007985 */ /* 0x0001e2000c101116 */
[----:B------:R-:W-:Y:S01]  /*2a00*/  R2UR UR5, R23 ;  /* 0x00000000170572ca */ /* 0x000fe200000e0000 */
[----:B-1----:R-:W-:Y:S02]  /*2a10*/  IMAD.U32 R9, RZ, RZ, UR6 ;  /* 0x00000006ff097e24 */ /* 0x002fe4000f8e00ff */
[----:B------:R1:W-:Y:S01]  /*2a20*/  ST.E.U8 desc[UR22][R2.64+0x3a], R19 ;  /* 0x00003a1302007985 */ /* 0x0003e2000c101116 */
[----:B------:R-:W-:-:S03]  /*2a30*/  R2UR UR6, R22 ;  /* 0x00000000160672ca */ /* 0x000fc600000e0000 */
[----:B------:R2:W-:Y:S04]  /*2a40*/  ST.E.U8 desc[UR20][R2.64+0x42], R13 ;  /* 0x0000420d02007985 */ /* 0x0005e8000c101114 */
[----:B------:R3:W-:Y:S01]  /*2a50*/  ST.E.U8 desc[UR24][R2.64+0x46], R15 ;  /* 0x0000460f02007985 */ /* 0x0007e2000c101118 */
[----:B0-----:R-:W-:Y:S01]  /*2a60*/  IMAD.U32 R11, RZ, RZ, UR7 ;  /* 0x00000007ff0b7e24 */ /* 0x001fe2000f8e00ff */
[----:B------:R-:W-:Y:S02]  /*2a70*/  R2UR UR7, R23 ;  /* 0x00000000170772ca */ /* 0x000fe400000e0000 */
[----:B------:R-:W-:Y:S01]  /*2a80*/  ST.E.U8 desc[UR10][R2.64+0x47], R5 ;  /* 0x0000470502007985 */ /* 0x000fe2000c10110a */
[----:B-1----:R-:W0:Y:S03]  /*2a90*/  LDC.64 R18, c[0x4][R18] ;  /* 0x0100000012127b82 */ /* 0x002e260000000a00 */
[----:B------:R1:W-:Y:S01]  /*2aa0*/  ST.E.U8 desc[UR12][R2.64+0x45], R5 ;  /* 0x0000450502007985 */ /* 0x0003e2000c10110c */
[----:B--2---:R-:W-:Y:S01]  /*2ab0*/  IMAD.U32 R13, RZ, RZ, UR4 ;  /* 0x00000004ff0d7e24 */ /* 0x004fe2000f8e00ff */
[C---:B------:R-:W-:Y:S01]  /*2ac0*/  R2UR UR4, R22.reuse ;  /* 0x00000000160472ca */ /* 0x040fe200000e0000 */
[----:B---3--:R-:W-:Y:S01]  /*2ad0*/  IMAD.U32 R15, RZ, RZ, UR8 ;  /* 0x00000008ff0f7e24 */ /* 0x008fe2000f8e00ff */
[----:B------:R2:W-:Y:S01]  /*2ae0*/  ST.E.U8 desc[UR14][R2.64+0x4b], R7 ;  /* 0x00004b0702007985 */ /* 0x0005e2000c10110e */
[----:B------:R-:W-:-:S03]  /*2af0*/  R2UR UR8, R22 ;  /* 0x00000000160872ca */ /* 0x000fc600000e0000 */
[----:B------:R2:W-:Y:S01]  /*2b00*/  ST.E.U8 desc[UR16][R2.64+0x4a], R9 ;  /* 0x00004a0902007985 */ /* 0x0005e2000c101110 */
[----:B-1----:R-:W-:-:S03]  /*2b10*/  IMAD.MOV.U32 R5, RZ, RZ, RZ ;  /* 0x000000ffff057224 */ /* 0x002fc600078e00ff */
[----:B------:R2:W-:Y:S04]  /*2b20*/  ST.E.U8 desc[UR18][R2.64+0x49], R11 ;  /* 0x0000490b02007985 */ /* 0x0005e8000c101112 */
        /* <DEDUP_REMOVED lines=23> */
[----:B0-----:R2:W-:Y:S02]  /*2ca0*/  ST.E.64 desc[UR30][R16.64], R2 ;  /* 0x0000000210007985 */ /* 0x0015e4000c101b1e */
[----:B------:R-:W-:-:S07]  /*2cb0*/  LEPC R20, `(.L_x_2) ;  /* 0x000000001014794e */ /* 0x000fce0000000000 */
[----:B--2---:R-:W-:Y:S05]  /*2cc0*/  CALL.ABS.NOINC R18 ;  /* 0x0000000012007343 */ /* 0x004fea0003c00000 */
.L_x_2:
[C---:B------:R-:W-:Y:S01]  /*2cd0*/  R2UR UR4, R22.reuse ;  /* 0x00000000160472ca */ /* 0x040fe200000e0000 */
[----:B------:R-:W-:Y:S01]  /*2ce0*/  IMAD.MOV.U32 R2, RZ, RZ, 0xff ;  /* 0x000000ffff027424 */ /* 0x000fe200078e00ff */
[C---:B------:R-:W-:Y:S01]  /*2cf0*/  R2UR UR5, R23.reuse ;  /* 0x00000000170572ca */ /* 0x040fe200000e0000 */
[----:B------:R-:W-:Y:S01]  /*2d00*/  BSSY.RECONVERGENT B8, `(.L_x_3) ;  /* 0x00005db000087945 */ /* 0x000fe20003800200 */
[C---:B------:R-:W-:Y:S02]  /*2d10*/  R2UR UR6, R22.reuse ;  /* 0x00000000160672ca */ /* 0x040fe400000e0000 */
[C---:B------:R-:W-:Y:S02]  /*2d20*/  R2UR UR7, R23.reuse ;  /* 0x00000000170772ca */ /* 0x040fe400000e0000 */
[----:B------:R-:W-:Y:S02]  /*2d30*/  R2UR UR8, R22 ;  /* 0x00000000160872ca */ /* 0x000fe400000e0000 */
[----:B------:R-:W-:-:S02]  /*2d40*/  R2UR UR9, R23 ;  /* 0x00000000170972ca */ /* 0x000fc400000e0000 */
[--C-:B------:R-:W-:Y:S02]  /*2d50*/  SHF.R.U32.HI R3, RZ, 0x18, R29.reuse ;  /* 0x00000018ff037819 */ /* 0x100fe4000001161d */
[C---:B------:R-:W-:Y:S01]  /*2d60*/  R2UR UR12, R22.reuse ;  /* 0x00000000160c72ca */ /* 0x040fe200000e0000 */
[----:B------:R-:W-:Y:S01]  /*2d70*/  ST.E.U8 desc[UR4][R4.64+0x44], R53 ;  /* 0x0000443504007985 */ /* 0x000fe2000c101104 */
[C---:B------:R-:W-:Y:S02]  /*2d80*/  R2UR UR13, R23.reuse ;  /* 0x00000000170d72ca */ /* 0x040fe400000e0000 */
[----:B------:R-:W-:Y:S01]  /*2d90*/  R2UR UR14, R22 ;  /* 0x00000000160e72ca */ /* 0x000fe200000e0000 */
[----:B------:R0:W-:Y:S01]  /*2da0*/  ST.E.U8 desc[UR4][R4.64+0x3], R3 ;  /* 0x0000030304007985 */ /* 0x0001e2000c101104 */
[----:B------:R-:W-:Y:S02]  /*2db0*/  R2UR UR15, R23 ;  /* 0x00000000170f72ca */ /* 0x000fe400000e0000 */
[--C-:B------:R-:W-:Y:S01]  /*2dc0*/  SHF.R.U32.HI R7, RZ, 0x10, R29.reuse ;  /* 0x00000010ff077819 */ /* 0x100fe2000001161d */
[----:B------:R-:W-:Y:S01]  /*2dd0*/  ST.E.U8 desc[UR6][R4.64+0x14], R45 ;  /* 0x0000142d04007985 */ /* 0x000fe2000c101106 */
[----:B------:R-:W-:-:S02]  /*2de0*/  SHF.R.U32.HI R9, RZ, 0x8, R29 ;  /* 0x00000008ff097819 */ /* 0x000fc4000001161d */
[C---:B------:R-:W-:Y:S01]  /*2df0*/  R2UR UR10, R22.reuse ;  /* 0x00000000160a72ca */ /* 0x040fe200000e0000 */
[----:B------:R1:W-:Y:S01]  /*2e00*/  ST.E.U8 desc[UR6][R4.64+0x2], R7 ;  /* 0x0000020704007985 */ /* 0x0003e2000c101106 */
[----:B------:R-:W-:Y:S02]  /*2e10*/  R2UR UR11, R23 ;  /* 0x00000000170b72ca */ /* 0x000fe400000e0000 */
[--C-:B------:R-:W-:Y:S01]  /*2e20*/  SHF.R.U32.HI R11, RZ, 0x18, R25.reuse ;  /* 0x00000018ff0b7819 */ /* 0x100fe20000011619 */
[----:B------:R2:W-:Y:S01]  /*2e30*/  ST.E.U8 desc[UR8][R4.64+0x1], R9 ;  /* 0x0000010904007985 */ /* 0x0005e2000c101108 */
[--C-:B0-----:R-:W-:Y:S02]  /*2e40*/  SHF.R.U32.HI R3, RZ, 0x8, R25.reuse ;  /* 0x00000008ff037819 */ /* 0x101fe40000011619 */
[----:B------:R-:W-:Y:S01]  /*2e50*/  SHF.R.U32.HI R13, RZ, 0x10, R25 ;  /* 0x00000010ff0d7819 */ /* 0x000fe20000011619 */
[----:B------:R0:W-:Y:S01]  /*2e60*/  ST.E.U8 desc[UR12][R4.64+0x7], R11 ;  /* 0x0000070b04007985 */ /* 0x0001e2000c10110c */
[----:B------:R-:W-:-:S02]  /*2e70*/  R2UR UR16, R22 ;  /* 0x00000000161072ca */ /* 0x000fc400000e0000 */
[----:B------:R-:W-:Y:S01]  /*2e80*/  R2UR UR17, R23 ;  /* 0x00000000171172ca */ /* 0x000fe200000e0000 */
[----:B------:R3:W-:Y:S01]  /*2e90*/  ST.E.U8 desc[UR4][R4.64+0x5], R3 ;  /* 0x0000050304007985 */ /* 0x0007e2000c101104 */
[----:B-1----:R-:W-:Y:S02]  /*2ea0*/  SHF.R.U32.HI R7, RZ, 0x18, R31 ;  /* 0x00000018ff077819 */ /* 0x002fe4000001161f */
[----:B------:R-:W-:Y:S01]  /*2eb0*/  SHF.R.U32.HI R15, RZ, 0x8, R33 ;  /* 0x00000008ff0f7819 */ /* 0x000fe20000011621 */
[----:B------:R1:W-:Y:S01]  /*2ec0*/  ST.E.U8 desc[UR14][R4.64+0x6], R13 ;  /* 0x0000060d04007985 */ /* 0x0003e2000c10110e */
[--C-:B--2---:R-:W-:Y:S02]  /*2ed0*/  SHF.R.U32.HI R9, RZ, 0x10, R31.reuse ;  /* 0x00000010ff097819 */ /* 0x104fe4000001161f */
[----:B------:R-:W-:Y:S01]  /*2ee0*/  R2UR UR18, R22 ;  /* 0x00000000161272ca */ /* 0x000fe200000e0000 */
[----:B------:R2:W-:Y:S01]  /*2ef0*/  ST.E.U8 desc[UR6][R4.64+0xb], R7 ;  /* 0x00000b0704007985 */ /* 0x0005e2000c101106 */
[----:B0-----:R-:W-:-:S02]  /*2f00*/  SHF.R.U32.HI R11, RZ, 0x8, R31 ;  /* 0x00000008ff0b7819 */ /* 0x001fc4000001161f */
[C---:B------:R-:W-:Y:S01]  /*2f10*/  R2UR UR19, R23.reuse ;  /* 0x00000000171372ca */ /* 0x040fe200000e0000 */
[----:B------:R0:W-:Y:S01]  /*2f20*/  ST.E.U8 desc[UR8][R4.64+0xa], R9 ;  /* 0x00000a0904007985 */ /* 0x0001e2000c101108 */
[--C-:B---3--:R-:W-:Y:S02]  /*2f30*/  SHF.R.U32.HI R3, RZ, 0x18, R33.reuse ;  /* 0x00000018ff037819 */ /* 0x108fe40000011621 */
[----:B------:R-:W-:Y:S01]  /*2f40*/  R2UR UR20, R22 ;  /* 0x00000000161472ca */ /* 0x000fe200000e0000 */
[----:B------:R3:W-:Y:S01]  /*2f50*/  ST.E.U8 desc[UR10][R4.64+0x9], R11 ;  /* 0x0000090b04007985 */ /* 0x0007e2000c10110a */
[----:B-1----:R-:W-:Y:S02]  /*2f60*/  SHF.R.U32.HI R13, RZ, 0x10, R33 ;  /* 0x00000010ff0d7819 */ /* 0x002fe40000011621 */
[----:B------:R-:W-:Y:S01]  /*2f70*/  R2UR UR21, R23 ;  /* 0x00000000171572ca */ /* 0x000fe200000e0000 */
[----:B------:R1:W-:Y:S01]  /*2f80*/  ST.E.U8 desc[UR4][R4.64+0xf], R3 ;  /* 0x00000f0304007985 */ /* 0x0003e2000c101104 */
[----:B--2---:R-:W-:-:S02]  /*2f90*/  SHF.R.U32.HI R7, RZ, 0x18, R35 ;  /* 0x00000018ff077819 */ /* 0x004fc40000011623 */
[C---:B------:R-:W-:Y:S01]  /*2fa0*/  R2UR UR22, R22.reuse ;  /* 0x00000000161672ca */ /* 0x040fe200000e0000 */
[----:B------:R2:W-:Y:S01]  /*2fb0*/  ST.E.U8 desc[UR14][R4.64+0xe], R13 ;  /* 0x00000e0d04007985 */ /* 0x0005e2000c10110e */
[----:B0-----:R-:W-:Y:S02]  /*2fc0*/  SHF.R.U32.HI R9, RZ, 0x10, R35 ;  /* 0x00000010ff097819 */ /* 0x001fe40000011623 */
[----:B------:R-:W-:Y:S01]  /*2fd0*/  R2UR UR23, R23 ;  /* 0x00000000171772ca */ /* 0x000fe200000e0000 */
[----:B------:R0:W-:Y:S01]  /*2fe0*/  ST.E.U8 desc[UR6][R4.64+0x13], R7 ;  /* 0x0000130704007985 */ /* 0x0001e2000c101106 */
[----:B---3--:R-:W-:Y:S02]  /*2ff0*/  SHF.R.U32.HI R11, RZ, 0x18, R45 ;  /* 0x00000018ff0b7819 */ /* 0x008fe4000001162d */
[----:B------:R-:W-:Y:S01]  /*3000*/  R2UR UR68, R22 ;  /* 0x00000000164472ca */ /* 0x000fe200000e0000 */
[----:B------:R3:W-:Y:S01]  /*3010*/  ST.E.U8 desc[UR8][R4.64+0x12], R9 ;  /* 0x0000120904007985 */ /* 0x0007e2000c101108 */
[----:B-1----:R-:W-:-:S02]  /*3020*/  SHF.R.U32.HI R3, RZ, 0x8, R35 ;  /* 0x00000008ff037819 */ /* 0x002fc40000011623 */
[C---:B------:R-:W-:Y:S01]  /*3030*/  R2UR UR69, R23.reuse ;  /* 0x00000000174572ca */ /* 0x040fe200000e0000 */
[----:B------:R1:W-:Y:S01]  /*3040*/  ST.E.U8 desc[UR12][R4.64+0x17], R11 ;  /* 0x0000170b04007985 */ /* 0x0003e2000c10110c */
[----:B--2---:R-:W-:Y:S02]  /*3050*/  SHF.R.U32.HI R13, RZ, 0x10, R45 ;  /* 0x00000010ff0d7819 */ /* 0x004fe4000001162d */
[----:B------:R-:W-:Y:S01]  /*3060*/  R2UR UR66, R22 ;  /* 0x00000000164272ca */ /* 0x000fe200000e0000 */
[----:B------:R2:W-:Y:S01]  /*3070*/  ST.E.U8 desc[UR4][R4.64+0x11], R3 ;  /* 0x0000110304007985 */ /* 0x0005e2000c101104 */
[--C-:B0-----:R-:W-:Y:S02]  /*3080*/  SHF.R.U32.HI R7, RZ, 0x18, R39.reuse ;  /* 0x00000018ff077819 */ /* 0x101fe40000011627 */
[----:B------:R-:W-:Y:S01]  /*3090*/  R2UR UR67, R23 ;  /* 0x00000000174372ca */ /* 0x000fe200000e0000 */
[----:B------:R0:W-:Y:S01]  /*30a0*/  ST.E.U8 desc[UR14][R4.64+0x16], R13 ;  /* 0x0000160d04007985 */ /* 0x0001e2000c10110e */
[----:B---3--:R-:W-:-:S02]  /*30b0*/  SHF.R.U32.HI R9, RZ, 0x8, R39 ;  /* 0x00000008ff097819 */ /* 0x008fc40000011627 */
[C---:B------:R-:W-:Y:S01]  /*30c0*/  R2UR UR64, R22.reuse ;  /* 0x00000000164072ca */ /* 0x040fe200000e0000 */
[----:B------:R3:W-:Y:S01]  /*30d0*/  ST.E.U8 desc[UR8][R4.64+0x1b], R7 ;  /* 0x00001b0704007985 */ /* 0x0007e2000c101108 */
[----:B-1----:R-:W-:Y:S02]  /*30e0*/  SHF.R.U32.HI R11, RZ, 0x18, R41 ;  /* 0x00000018ff0b7819 */ /* 0x002fe40000011629 */
[----:B------:R-:W-:Y:S01]  /*30f0*/  R2UR UR65, R23 ;  /* 0x00000000174172ca */ /* 0x000fe200000e0000 */
[----:B------:R1:W-:Y:S01]  /*3100*/  ST.E.U8 desc[UR10][R4.64+0x19], R9 ;  /* 0x0000190904007985 */ /* 0x0003e2000c10110a */
[----:B--2---:R-:W-:Y:S02]  /*3110*/  SHF.R.U32.HI R3, RZ, 0x10, R39 ;  /* 0x00000010ff037819 */ /* 0x004fe40000011627 */
[----:B------:R-:W-:Y:S01]  /*3120*/  R2UR UR62, R22 ;  /* 0x00000000163e72ca */ /* 0x000fe200000e0000 */
[----:B------:R2:W-:Y:S01]  /*3130*/  ST.E.U8 desc[UR16][R4.64+0xd], R15 ;  /* 0x00000d0f04007985 */ /* 0x0005e2000c101110 */
[----:B0-----:R-:W-:-:S02]  /*3140*/  SHF.R.U32.HI R13, RZ, 0x8, R41 ;  /* 0x00000008ff0d7819 */ /* 0x001fc40000011629 */
[C---:B------:R-:W-:Y:S01]  /*3150*/  R2UR UR63, R23.reuse ;  /* 0x00000000173f72ca */ /* 0x040fe200000e0000 */
[----:B------:R0:W-:Y:S01]  /*3160*/  ST.E.U8 desc[UR4][R4.64+0x1a], R3 ;  /* 0x00001a0304007985 */ /* 0x0001e2000c101104 */
[----:B---3--:R-:W-:Y:S02]  /*3170*/  SHF.R.U32.HI R7, RZ, 0x10, R41 ;  /* 0x00000010ff077819 */ /* 0x008fe40000011629 */
        /* <DEDUP_REMOVED lines=11> */
[--C-:B---3--:R-:W-:Y:S02]  /*3230*/  SHF.R.U32.HI R11, RZ, 0x10, R43.reuse ;  /* 0x00000010ff0b7819 */ /* 0x108fe4000001162b */
        /* <DEDUP_REMOVED lines=17> */
[--C-:B--2---:R-:W-:Y:S02]  /*3350*/  SHF.R.U32.HI R7, RZ, 0x18, R63.reuse ;  /* 0x00000018ff077819 */ /* 0x104fe4000001163f */
        /* <DEDUP_REMOVED lines=12> */
[----:B------:R-:W-:Y:S01]  /*3420*/  R2UR UR30, R22 ;  /* 0x00000000161e72ca */ /* 0x000fe200000e0000 */
[----:B------:R2:W-:Y:S01]  /*3430*/  ST.E.U8 desc[UR6][R4.64+0x2d], R3 ;  /* 0x00002d0304007985 */ /* 0x0005e2000c101106 */
[----:B0-----:R-:W-:Y:S02]  /*3440*/  SHF.R.U32.HI R15, RZ, 0x8, R61 ;  /* 0x00000008ff0f7819 */ /* 0x001fe4000001163d */
[----:B------:R-:W-:Y:S01]  /*3450*/  R2UR UR31, R23 ;  /* 0x00000000171f72ca */ /* 0x000fe200000e0000 */
[----:B------:R0:W-:Y:S01]  /*3460*/  ST.E.U8 desc[UR14][R4.64+0x33], R9 ;  /* 0x0000330904007985 */ /* 0x0001e2000c10110e */
[----:B---3--:R-:W-:Y:S02]  /*3470*/  SHF.R.U32.HI R7, RZ, 0x10, R55 ;  /* 0x00000010ff077819 */ /* 0x008fe40000011637 */
[----:B------:R-:W-:Y:S01]  /*3480*/  SHF.R.U32.HI R19, RZ, 0x10, R26 ;  /* 0x00000010ff137819 */ /* 0x000fe2000001161a */
[----:B------:R3:W-:Y:S01]  /*3490*/  ST.E.U8 desc[UR16][R4.64+0x32], R13 ;  /* 0x0000320d04007985 */ /* 0x0007e2000c101110 */
[----:B-1----:R-:W-:-:S02]  /*34a0*/  SHF.R.U32.HI R11, RZ, 0x18, R57 ;  /* 0x00000018ff0b7819 */ /* 0x002fc40000011639 */
[--C-:B--2---:R-:W-:Y:S01]  /*34b0*/  SHF.R.U32.HI R3, RZ, 0x18, R55.reuse ;  /* 0x00000018ff037819 */ /* 0x104fe20000011637 */
[----:B------:R1:W-:Y:S01]  /*34c0*/  ST.E.U8 desc[UR6][R4.64+0x29], R15 ;  /* 0x0000290f04007985 */ /* 0x0003e2000c101106 */
[----:B0-----:R-:W-:-:S03]  /*34d0*/  SHF.R.U32.HI R9, RZ, 0x8, R55 ;  /* 0x00000008ff097819 */ /* 0x001fc60000011637 */
[----:B------:R0:W-:Y:S01]  /*34e0*/  ST.E.U8 desc[UR4][R4.64+0x37], R3 ;  /* 0x0000370304007985 */ /* 0x0001e2000c101104 */
[----:B---3--:R-:W-:-:S03]  /*34f0*/  SHF.R.U32.HI R13, RZ, 0x10, R57 ;  /* 0x00000010ff0d7819 */ /* 0x008fc60000011639 */
[----:B------:R2:W-:Y:S04]  /*3500*/  ST.E.U8 desc[UR6][R4.64+0x36], R7 ;  /* 0x0000360704007985 */ /* 0x0005e8000c101106 */
[----:B------:R3:W-:Y:S01]  /*3510*/  ST.E.U8 desc[UR10][R4.64+0x35], R9 ;  /* 0x0000350904007985 */ /* 0x0007e2000c10110a */
[----:B-1----:R-:W-:-:S03]  /*3520*/  SHF.R.U32.HI R15, RZ, 0x8, R59 ;  /* 0x00000008ff0f7819 */ /* 0x002fc6000001163b */
[----:B------:R1:W-:Y:S01]  /*3530*/  ST.E.U8 desc[UR12][R4.64+0x3b], R11 ;  /* 0x00003b0b04007985 */ /* 0x0003e2000c10110c */
[----:B0-----:R-:W-:Y:S01]  /*3540*/  SHF.R.U32.HI R3, RZ, 0x8, R26 ;  /* 0x00000008ff037819 */ /* 0x001fe2000001161a */
[----:B------:R-:W-:Y:S02]  /*3550*/  IMAD.MOV.U32 R26, RZ, RZ, RZ ;  /* 0x000000ffff1a7224 */ /* 0x000fe400078e00ff */
[----:B------:R0:W-:Y:S01]  /*3560*/  ST.E.U8 desc[UR14][R4.64+0x3a], R13 ;  /* 0x00003a0d04007985 */ /* 0x0001e2000c10110e */
[--C-:B--2---:R-:W-:Y:S02]  /*3570*/  SHF.R.U32.HI R7, RZ, 0x8, R24.reuse ;  /* 0x00000008ff077819 */ /* 0x104fe40000011618 */
[----:B---3--:R-:W-:Y:S01]  /*3580*/  SHF.R.U32.HI R9, RZ, 0x10, R24 ;  /* 0x00000010ff097819 */ /* 0x008fe20000011618 */
[----:B------:R2:W-:Y:S01]  /*3590*/  ST.E.U8 desc[UR18][R4.64+0x31], R15 ;  /* 0x0000310f04007985 */ /* 0x0005e2000c101112 */
[----:B-1----:R-:W-:-:S03]  /*35a0*/  SHF.R.U32.HI R11, RZ, 0x8, R28 ;  /* 0x00000008ff0b7819 */ /* 0x002fc6000001161c */
[----:B------:R-:W-:Y:S01]  /*35b0*/  ST.E.U8 desc[UR4][R4.64+0x3f], R3 ;  /* 0x00003f0304007985 */ /* 0x000fe2000c101104 */
[----:B0-----:R-:W-:-:S03]  /*35c0*/  SHF.R.U32.HI R13, RZ, 0x10, R28 ;  /* 0x00000010ff0d7819 */ /* 0x001fc6000001161c */
[----:B------:R0:W-:Y:S01]  /*35d0*/  ST.E.U8 desc[UR6][R4.64+0x3d], R3 ;  /* 0x00003d0304007985 */ /* 0x0001e2000c101106 */
[----:B------:R-:W-:-:S03]  /*35e0*/  IMAD.MOV.U32 R28, RZ, RZ, 0x4 ;  /* 0x00000004ff1c7424 */ /* 0x000fc600078e00ff */
[----:B------:R1:W-:Y:S01]  /*35f0*/  ST.E.U8 desc[UR12][R4.64+0x42], R9 ;  /* 0x0000420904007985 */ /* 0x0003e2000c10110c */
[----:B--2---:R-:W-:-:S03]  /*3600*/  SHF.R.U32.HI R15, RZ, 0x8, R57 ;  /* 0x00000008ff0f7819 */ /* 0x004fc60000011639 */
[----:B------:R-:W-:Y:S04]  /*3610*/  ST.E.U8 desc[UR10][R4.64+0x43], R7 ;  /* 0x0000430704007985 */ /* 0x000fe8000c10110a */
[----:B------:R2:W-:Y:S01]  /*3620*/  ST.E.U8 desc[UR14][R4.64+0x41], R7 ;  /* 0x0000410704007985 */ /* 0x0005e2000c10110e */
[----:B0-----:R-:W-:-:S03]  /*3630*/  SHF.R.U32.HI R3, RZ, 0x18, R27 ;  /* 0x00000018ff037819 */ /* 0x001fc6000001161b */
[----:B------:R0:W-:Y:S01]  /*3640*/  ST.E.U8 desc[UR20][R4.64+0x46], R13 ;  /* 0x0000460d04007985 */ /* 0x0001e2000c101114 */
[----:B-1----:R-:W-:-:S03]  /*3650*/  SHF.R.U32.HI R9, RZ, 0x8, R27 ;  /* 0x00000008ff097819 */ /* 0x002fc6000001161b */
[----:B------:R-:W-:Y:S04]  /*3660*/  ST.E.U8 desc[UR18][R4.64+0x47], R11 ;  /* 0x0000470b04007985 */ /* 0x000fe8000c101112 */
[----:B------:R1:W-:Y:S01]  /*3670*/  ST.E.U8 desc[UR22][R4.64+0x45], R11 ;  /* 0x0000450b04007985 */ /* 0x0003e2000c101116 */
[----:B--2---:R-:W-:Y:S02]  /*3680*/  SHF.R.U32.HI R7, RZ, 0x10, R27 ;  /* 0x00000010ff077819 */ /* 0x004fe4000001161b */
[--C-:B0-----:R-:W-:Y:S01]  /*3690*/  SHF.R.U32.HI R13, RZ, 0x10, R37.reuse ;  /* 0x00000010ff0d7819 */ /* 0x101fe20000011625 */
[----:B------:R0:W-:Y:S04]  /*36a0*/  ST.E.U8 desc[UR10][R4.64], R29 ;  /* 0x0000001d04007985 */ /* 0x0001e8000c10110a */
[----:B------:R2:W-:Y:S01]  /*36b0*/  ST.E.U8 desc[UR16][R4.64+0x4], R25 ;  /* 0x0000041904007985 */ /* 0x0005e2000c101110 */
[----:B-1----:R-:W-:-:S03]  /*36c0*/  SHF.R.U32.HI R11, RZ, 0x8, R37 ;  /* 0x00000008ff0b7819 */ /* 0x002fc60000011625 */
[----:B------:R2:W-:Y:S04]  /*36d0*/  ST.E.U8 desc[UR12][R4.64+0x8], R31 ;  /* 0x0000081f04007985 */ /* 0x0005e8000c10110c */
[----:B------:R2:W-:Y:S01]  /*36e0*/  ST.E.U8 desc[UR18][R4.64+0xc], R33 ;  /* 0x00000c2104007985 */ /* 0x0005e2000c101112 */
[----:B0-----:R-:W-:-:S03]  /*36f0*/  IMAD.MOV.U32 R29, RZ, RZ, 0x2 ;  /* 0x00000002ff1d7424 */ /* 0x001fc600078e00ff */
        /* <DEDUP_REMOVED lines=42> */
[----:B------:R2:W-:Y:S02]  /*39a0*/  ST.E.64 desc[UR30][R16.64+0x8], R4 ;  /* 0x0000080410007985 */ /* 0x0005e4000c101b1e */
.L_x_26:
[----:B------:R-:W-:Y:S01]  /*39b0*/  R2UR UR4, R22 ;  /* 0x00000000160472ca */ /* 0x000fe200000e0000 */
[----:B0-2---:R-:W-:Y:S01]  /*39c0*/  IMAD.WIDE.U32 R24, R26, 0x8, R16 ;  /* 0x000000081a187825 */ /* 0x005fe200078e0010 */
[----:B------:R-:W-:-:S13]  /*39d0*/  R2UR UR5, R23 ;  /* 0x00000000170572ca */ /* 0x000fda00000e0000 */
[----:B------:R-:W2:Y:S01]  /*39e0*/  LD.E.64 R24, desc[UR4][R24.64] ;  /* 0x0000000418187980 */ /* 0x000ea2000c101b00 */
[C---:B------:R-:W-:Y:S02]  /*39f0*/  R2UR UR10, R22.reuse ;  /* 0x00000000160a72ca */ /* 0x040fe400000e0000 */
[C---:B------:R-:W-:Y:S02]  /*3a00*/  R2UR UR11, R23.reuse ;  /* 0x00000000170b72ca */ /* 0x040fe400000e0000 */
[C---:B------:R-:W-:Y:S02]  /*3a10*/  R2UR UR6, R22.reuse ;  /* 0x00000000160672ca */ /* 0x040fe400000e0000 */
[C---:B------:R-:W-:Y:S02]  /*3a20*/  R2UR UR7, R23.reuse ;  /* 0x00000000170772ca */ /* 0x040fe400000e0000 */
[----:B------:R-:W-:Y:S02]  /*3a30*/  R2UR UR8, R22 ;  /* 0x00000000160872ca */ /* 0x000fe400000e0000 */
[----:B------:R-:W-:-:S02]  /*3a40*/  R2UR UR9, R23 ;  /* 0x00000000170972ca */ /* 0x000fc400000e0000 */
[----:B------:R-:W-:Y:S02]  /*3a50*/  R2UR UR12, R22 ;  /* 0x00000000160c72ca */ /* 0x000fe400000e0000 */
[----:B------:R-:W-:Y:S01]  /*3a60*/  R2UR UR13, R23 ;  /* 0x00000000170d72ca */ /* 0x000fe200000e0000 */
[----:B--2---:R-:W2:Y:S04]  /*3a70*/  LD.E R4, desc[UR10][R24.64+0x40] ;  /* 0x0000400a18047980 */ /* 0x004ea8000c101900 */
[----:B------:R-:W3:Y:S04]  /*3a80*/  LD.E R50, desc[UR4][R24.64+0x4] ;  /* 0x0000040418327980 */ /* 0x000ee8000c101900 */
[----:B------:R-:W4:Y:S04]  /*3a90*/  LD.E R2, desc[UR6][R24.64+0x18] ;  /* 0x0000180618027980 */ /* 0x000f28000c101900 */
[----:B------:R-:W5:Y:S04]  /*3aa0*/  LD.E R3, desc[UR8][R24.64+0x2c] ;  /* 0x00002c0818037980 */ /* 0x000f68000c101900 */
        /* <DEDUP_REMOVED lines=20> */
[----:B------:R-:W5:Y:S01]  /*3bf0*/  LD.E R42, desc[UR6][R24.64+0x60] ;  /* 0x00006006182a7980 */ /* 0x000f62000c101900 */
[----:B------:R-:W-:Y:S01]  /*3c00*/  ISETP.GE.AND P0, PT, R29, 0x1, PT ;  /* 0x000000011d00780c */ /* 0x000fe20003f06270 */
[----:B------:R-:W-:Y:S01]  /*3c10*/  BSSY.RECONVERGENT B7, `(.L_x_4) ;  /* 0x000022e000077945 */ /* 0x000fe20003800200 */
[----:B--2---:R-:W-:-:S02]  /*3c20*/  IMAD R35, R4, UR41, RZ ;  /* 0x0000002904237c24 */ /* 0x004fc4000f8e02ff */
[C---:B------:R-:W-:Y:S02]  /*3c30*/  IMAD R33, R4.reuse, UR47, RZ ;  /* 0x0000002f04217c24 */ /* 0x040fe4000f8e02ff */
[----:B------:R-:W-:Y:S02]  /*3c40*/  IMAD R31, R4, UR42, RZ ;  /* 0x0000002a041f7c24 */ /* 0x000fe4000f8e02ff */
[C---:B---3--:R-:W-:Y:S02]  /*3c50*/  IMAD R37, R50.reuse, UR46, RZ ;  /* 0x0000002e32257c24 */ /* 0x048fe4000f8e02ff */
[C---:B------:R-:W-:Y:S02]  /*3c60*/  IMAD R39, R50.reuse, UR40, RZ ;  /* 0x0000002832277c24 */ /* 0x040fe4000f8e02ff */
[C---:B------:R-:W-:Y:S02]  /*3c70*/  IMAD R41, R50.reuse, UR41, RZ ;  /* 0x0000002932297c24 */ /* 0x040fe4000f8e02ff */
[----:B------:R-:W-:-:S02]  /*3c80*/  IMAD R43, R50, UR47, RZ ;  /* 0x0000002f322b7c24 */ /* 0x000fc4000f8e02ff */
[----:B------:R-:W-:Y:S02]  /*3c90*/  IMAD R45, R50, UR42, RZ ;  /* 0x0000002a322d7c24 */ /* 0x000fe4000f8e02ff */
[C---:B----4-:R-:W-:Y:S02]  /*3ca0*/  IMAD R47, R2.reuse, UR46, RZ ;  /* 0x0000002e022f7c24 */ /* 0x050fe4000f8e02ff */
[C---:B------:R-:W-:Y:S02]  /*3cb0*/  IMAD R49, R2.reuse, UR40, RZ ;  /* 0x0000002802317c24 */ /* 0x040fe4000f8e02ff */
[C---:B------:R-:W-:Y:S02]  /*3cc0*/  IMAD R51, R2.reuse, UR41, RZ ;  /* 0x0000002902337c24 */ /* 0x040fe4000f8e02ff */
[C---:B------:R-:W-:Y:S02]  /*3cd0*/  IMAD R53, R2.reuse, UR47, RZ ;  /* 0x0000002f02357c24 */ /* 0x040fe4000f8e02ff */
[----:B------:R-:W-:-:S02]  /*3ce0*/  IMAD R55, R2, UR42, RZ ;  /* 0x0000002a02377c24 */ /* 0x000fc4000f8e02ff */
[C---:B-----5:R-:W-:Y:S02]  /*3cf0*/  IMAD R60, R3.reuse, UR46, RZ ;  /* 0x0000002e033c7c24 */ /* 0x060fe4000f8e02ff */
[C---:B------:R-:W-:Y:S02]  /*3d00*/  IMAD R58, R3.reuse, UR40, RZ ;  /* 0x00000028033a7c24 */ /* 0x040fe4000f8e02ff */
[C---:B------:R-:W-:Y:S02]  /*3d10*/  IMAD R56, R3.reuse, UR41, RZ ;  /* 0x0000002903387c24 */ /* 0x040fe4000f8e02ff */
[C---:B------:R-:W-:Y:S02]  /*3d20*/  IMAD R54, R3.reuse, UR47, RZ ;  /* 0x0000002f03367c24 */ /* 0x040fe4000f8e02ff */
[----:B------:R-:W-:Y:S02]  /*3d30*/  IMAD R52, R3, UR42, RZ ;  /* 0x0000002a03347c24 */ /* 0x000fe4000f8e02ff */
[----:B------:R-:W-:-:S02]  /*3d40*/  IMAD R67, R4, UR46, RZ ;  /* 0x0000002e04437c24 */ /* 0x000fc4000f8e02ff */
[----:B------:R-:W-:Y:S02]  /*3d50*/  IMAD R69, R4, UR40, RZ ;  /* 0x0000002804457c24 */ /* 0x000fe4000f8e02ff */
[C---:B------:R-:W-:Y:S02]  /*3d60*/  IMAD R36, R5.reuse, UR46, RZ ;  /* 0x0000002e05247c24 */ /* 0x040fe4000f8e02ff */
[C---:B------:R-:W-:Y:S02]  /*3d70*/  IMAD R38, R5.reuse, UR40, RZ ;  /* 0x0000002805267c24 */ /* 0x040fe4000f8e02ff */
[C---:B------:R-:W-:Y:S02]  /*3d80*/  IMAD R66, R5.reuse, UR41, RZ ;  /* 0x0000002905427c24 */ /* 0x040fe4000f8e02ff */
[C---:B------:R-:W-:Y:S02]  /*3d90*/  IMAD R64, R5.reuse, UR47, RZ ;  /* 0x0000002f05407c24 */ /* 0x040fe4000f8e02ff */
[----:B------:R-:W-:-:S02]  /*3da0*/  IMAD R62, R5, UR42, RZ ;  /* 0x0000002a053e7c24 */ /* 0x000fc4000f8e02ff */
[C---:B------:R-:W-:Y:S02]  /*3db0*/  IMAD R35, R8.reuse, UR43, R35 ;  /* 0x0000002b08237c24 */ /* 0x040fe4000f8e0223 */
[C---:B------:R-:W-:Y:S02]  /*3dc0*/  IMAD R33, R8.reuse, UR44, R33 ;  /* 0x0000002c08217c24 */ /* 0x040fe4000f8e0221 */
[----:B------:R-:W-:Y:S02]  /*3dd0*/  IMAD R31, R8, UR45, R31 ;  /* 0x0000002d081f7c24 */ /* 0x000fe4000f8e021f */
[C---:B------:R-:W-:Y:S02]  /*3de0*/  IMAD R37, R0.reuse, UR37, R37 ;  /* 0x0000002500257c24 */ /* 0x040fe4000f8e0225 */
[C---:B------:R-:W-:Y:S02]  /*3df0*/  IMAD R39, R0.reuse, UR39, R39 ;  /* 0x0000002700277c24 */ /* 0x040fe4000f8e0227 */
[----:B------:R-:W-:-:S02]  /*3e00*/  IMAD R41, R0, UR43, R41 ;  /* 0x0000002b00297c24 */ /* 0x000fc4000f8e0229 */
[C---:B------:R-:W-:Y:S02]  /*3e10*/  IMAD R43, R0.reuse, UR44, R43 ;  /* 0x0000002c002b7c24 */ /* 0x040fe4000f8e022b */
[----:B------:R-:W-:Y:S02]  /*3e20*/  IMAD R45, R0, UR45, R45 ;  /* 0x0000002d002d7c24 */ /* 0x000fe4000f8e022d */
[C---:B------:R-:W-:Y:S02]  /*3e30*/  IMAD R47, R6.reuse, UR37, R47 ;  /* 0x00000025062f7c24 */ /* 0x040fe4000f8e022f */
[C---:B------:R-:W-:Y:S02]  /*3e40*/  IMAD R49, R6.reuse, UR39, R49 ;  /* 0x0000002706317c24 */ /* 0x040fe4000f8e0231 */
[C---:B------:R-:W-:Y:S02]  /*3e50*/  IMAD R51, R6.reuse, UR43, R51 ;  /* 0x0000002b06337c24 */ /* 0x040fe4000f8e0233 */
[----:B------:R-:W-:-:S02]  /*3e60*/  IMAD R53, R6, UR44, R53 ;  /* 0x0000002c06357c24 */ /* 0x000fc4000f8e0235 */
[----:B------:R-:W-:Y:S02]  /*3e70*/  IMAD R55, R6, UR45, R55 ;  /* 0x0000002d06377c24 */ /* 0x000fe4000f8e0237 */
[C---:B------:R-:W-:Y:S02]  /*3e80*/  IMAD R60, R7.reuse, UR37, R60 ;  /* 0x00000025073c7c24 */ /* 0x040fe4000f8e023c */
[C---:B------:R-:W-:Y:S02]  /*3e90*/  IMAD R58, R7.reuse, UR39, R58 ;  /* 0x00000027073a7c24 */ /* 0x040fe4000f8e023a */
        /* <DEDUP_REMOVED lines=12> */
[----:B------:R-:W-:Y:S02]  /*3f60*/  IMAD R31, R12, UR54, R31 ;  /* 0x000000360c1f7c24 */ /* 0x000fe4000f8e021f */
[C---:B------:R-:W-:Y:S02]  /*3f70*/  IMAD R37, R48.reuse, UR51, R37 ;  /* 0x0000003330257c24 */ /* 0x040fe4000f8e0225 */
[----:B------:R-:W-:-:S02]  /*3f80*/  IMAD R39, R48, UR58, R39 ;  /* 0x0000003a30277c24 */ /* 0x000fc4000f8e0227 */
        /* <DEDUP_REMOVED lines=22> */
[----:B------:R-:W-:Y:S02]  /*40f0*/  IMAD R34, R18, UR36, R31 ;  /* 0x0000002412227c24 */ /* 0x000fe4000f8e021f */
[----:B------:R-:W-:-:S02]  /*4100*/  IMAD R37, R46, UR55, R37 ;  /* 0x000000372e257c24 */ /* 0x000fc4000f8e0225 */
[C---:B------:R-:W-:Y:S02]  /*4110*/  IMAD R39, R46.reuse, UR56, R39 ;  /* 0x000000382e277c24 */ /* 0x040fe4000f8e0227 */
        /* <DEDUP_REMOVED lines=14> */
[----:B------:R-:W-:Y:S02]  /*4200*/  IMAD R69, R18, UR56, R69 ;  /* 0x0000003812457c24 */ /* 0x000fe4000f8e0245 */
[C---:B------:R-:W-:Y:S02]  /*4210*/  IMAD R36, R19.reuse, UR55, R36 ;  /* 0x0000003713247c24 */ /* 0x040fe4000f8e0224 */
[----:B------:R-:W-:-:S02]  /*4220*/  IMAD R38, R19, UR56, R38 ;  /* 0x0000003813267c24 */ /* 0x000fc4000f8e0226 */
[C---:B------:R-:W-:Y:S02]  /*4230*/  IMAD R33, R19.reuse, UR57, R66 ;  /* 0x0000003913217c24 */ /* 0x040fe4000f8e0242 */
[C---:B------:R-:W-:Y:S02]  /*4240*/  IMAD R35, R19.reuse, UR38, R64 ;  /* 0x0000002613237c24 */ /* 0x040fe4000f8e0240 */
[----:B------:R-:W-:Y:S02]  /*4250*/  IMAD R31, R19, UR36, R62 ;  /* 0x00000024131f7c24 */ /* 0x000fe4000f8e023e */
[--C-:B------:R-:W-:Y:S02]  /*4260*/  IMAD.IADD R37, R37, 0x1, -R44.reuse ;  /* 0x0000000125257824 */ /* 0x100fe400078e0a2c */
[--C-:B------:R-:W-:Y:S02]  /*4270*/  IMAD.IADD R39, R39, 0x1, -R44.reuse ;  /* 0x0000000127277824 */ /* 0x100fe400078e0a2c */
[----:B------:R-:W-:-:S02]  /*4280*/  IMAD.IADD R41, R41, 0x1, -R44 ;  /* 0x0000000129297824 */ /* 0x000fc400078e0a2c */
[--C-:B------:R-:W-:Y:S02]  /*4290*/  IMAD.IADD R43, R43, 0x1, -R44.reuse ;  /* 0x000000012b2b7824 */ /* 0x100fe400078e0a2c */
[----:B------:R-:W-:Y:S02]  /*42a0*/  IMAD.IADD R45, R45, 0x1, -R44 ;  /* 0x000000012d2d7824 */ /* 0x000fe400078e0a2c */
[--C-:B------:R-:W-:Y:S02]  /*42b0*/  IMAD.IADD R47, R47, 0x1, -R20.reuse ;  /* 0x000000012f2f7824 */ /* 0x100fe400078e0a14 */
[--C-:B------:R-:W-:Y:S02]  /*42c0*/  IMAD.IADD R49, R49, 0x1, -R20.reuse ;  /* 0x0000000131317824 */ /* 0x100fe400078e0a14 */
[--C-:B------:R-:W-:Y:S02]  /*42d0*/  IMAD.IADD R51, R51, 0x1, -R20.reuse ;  /* 0x0000000133337824 */ /* 0x100fe400078e0a14 */
[----:B------:R-:W-:-:S02]  /*42e0*/  IMAD.IADD R53, R53, 0x1, -R20 ;  /* 0x0000000135357824 */ /* 0x000fc400078e0a14 */
[----:B------:R-:W-:Y:S02]  /*42f0*/  IMAD.IADD R55, R55, 0x1, -R20 ;  /* 0x0000000137377824 */ /* 0x000fe400078e0a14 */
[--C-:B------:R-:W-:Y:S02]  /*4300*/  IMAD.IADD R57, R60, 0x1, -R21.reuse ;  /* 0x000000013c397824 */ /* 0x100fe400078e0a15 */
[--C-:B------:R-:W-:Y:S02]  /*4310*/  IMAD.IADD R59, R58, 0x1, -R21.reuse ;  /* 0x000000013a3b7824 */ /* 0x100fe400078e0a15 */
[--C-:B------:R-:W-:Y:S02]  /*4320*/  IMAD.IADD R61, R56, 0x1, -R21.reuse ;  /* 0x00000001383d7824 */ /* 0x100fe400078e0a15 */
[--C-:B------:R-:W-:Y:S02]  /*4330*/  IMAD.IADD R63, R54, 0x1, -R21.reuse ;  /* 0x00000001363f7824 */ /* 0x100fe400078e0a15 */
[----:B------:R-:W-:-:S02]  /*4340*/  IMAD.IADD R65, R52, 0x1, -R21 ;  /* 0x0000000134417824 */ /* 0x000fc400078e0a15 */
[--C-:B------:R-:W-:Y:S02]  /*4350*/  IMAD.IADD R67, R67, 0x1, -R40.reuse ;  /* 0x0000000143437824 */ /* 0x100fe400078e0a28 */
[--C-:B------:R-:W-:Y:S02]  /*4360*/  IMAD.IADD R69, R69, 0x1, -R40.reuse ;  /* 0x0000000145457824 */ /* 0x100fe400078e0a28 */
[--C-:B------:R-:W-:Y:S02]  /*4370*/  IMAD.IADD R30, R30, 0x1, -R40.reuse ;  /* 0x000000011e1e7824 */ /* 0x100fe400078e0a28 */
[--C-:B------:R-:W-:Y:S02]  /*4380*/  IMAD.IADD R32, R32, 0x1, -R40.reuse ;  /* 0x0000000120207824 */ /* 0x100fe400078e0a28 */
[----:B------:R-:W-:Y:S02]  /*4390*/  IMAD.IADD R34, R34, 0x1, -R40 ;  /* 0x0000000122227824 */ /* 0x000fe400078e0a28 */
[----:B------:R-:W-:-:S02]  /*43a0*/  IMAD.IADD R36, R36, 0x1, -R42 ;  /* 0x0000000124247824 */ /* 0x000fc400078e0a2a */
[--C-:B------:R-:W-:Y:S02]  /*43b0*/  IMAD.IADD R38, R38, 0x1, -R42.reuse ;  /* 0x0000000126267824 */ /* 0x100fe400078e0a2a */
[--C-:B------:R-:W-:Y:S02]  /*43c0*/  IMAD.IADD R33, R33, 0x1, -R42.reuse ;  /* 0x0000000121217824 */ /* 0x100fe400078e0a2a */
[--C-:B------:R-:W-:Y:S02]  /*43d0*/  IMAD.IADD R35, R35, 0x1, -R42.reuse ;  /* 0x0000000123237824 */ /* 0x100fe400078e0a2a */
[----:B------:R-:W-:Y:S01]  /*43e0*/  IMAD.IADD R31, R31, 0x1, -R42 ;  /* 0x000000011f1f7824 */ /* 0x000fe200078e0a2a */
[----:B------:R-:W-:Y:S06]  /*43f0*/  @!P0 BRA `(.L_x_5) ;  /* 0x0000000800288947 */ /* 0x000fec0003800000 */
[----:B------:R-:W-:Y:S02]  /*4400*/  IMAD.MOV.U32 R56, RZ, RZ, R18 ;  /* 0x000000ffff387224 */ /* 0x000fe400078e0012 */
[----:B------:R-:W-:Y:S02]  /*4410*/  IMAD.MOV.U32 R52, RZ, RZ, R2 ;  /* 0x000000ffff347224 */ /* 0x000fe400078e0002 */
[----:B------:R-:W-:Y:S02]  /*4420*/  IMAD.MOV.U32 R54, RZ, RZ, R3 ;  /* 0x000000ffff367224 */ /* 0x000fe400078e0003 */
[----:B------:R-:W-:Y:S02]  /*4430*/  IMAD.MOV.U32 R58, RZ, RZ, R19 ;  /* 0x000000ffff3a7224 */ /* 0x000fe400078e0013 */
[----:B------:R-:W-:-:S07]  /*4440*/  IMAD.MOV.U32 R18, RZ, RZ, RZ ;  /* 0x000000ffff127224 */ /* 0x000fce00078e00ff */
.L_x_9:
[----:B------:R-:W-:Y:S01]  /*4450*/  R2UR UR4, R22 ;  /* 0x00000000160472ca */ /* 0x000fe200000e0000 */
[----:B------:R-:W-:Y:S01]  /*4460*/  IMAD.WIDE.U32 R2, R18, 0x8, R16 ;  /* 0x0000000812027825 */ /* 0x000fe200078e0010 */
[----:B------:R-:W-:-:S13]  /*4470*/  R2UR UR5, R23 ;  /* 0x00000000170572ca */ /* 0x000fda00000e0000 */
[----:B------:R-:W2:Y:S04]  /*4480*/  LD.E.64 R2, desc[UR4][R2.64] ;  /* 0x0000000402027980 */ /* 0x000ea8000c101b00 */
[----:B--2---:R-:W2:Y:S01]  /*4490*/  LD.E R60, desc[UR4][R2.64] ;  /* 0x00000004023c7980 */ /* 0x004ea2000c101900 */
[----:B------:R-:W-:Y:S01]  /*44a0*/  BSSY.RELIABLE B0, `(.L_x_6) ;  /* 0x000007c000007945 */ /* 0x000fe20003800100 */
[----:B--2---:R-:W-:-:S13]  /*44b0*/  ISETP.NE.AND P0, PT, R60, R37, PT ;  /* 0x000000253c00720c */ /* 0x004fda0003f05270 */
[----:B------:R-:W-:Y:S05]  /*44c0*/  @P0 BRA `(.L_x_7) ;  /* 0x0000000400e40947 */ /* 0x000fea0003800000 */
[----:B------:R-:W-:Y:S02]  /*44d0*/  R2UR UR4, R22 ;  /* 0x00000000160472ca */ /* 0x000fe400000e0000 */
[----:B------:R-:W-:-:S13]  /*44e0*/  R2UR UR5, R23 ;  /* 0x00000000170572ca */ /* 0x000fda00000e0000 */
[----:B------:R-:W2:Y:S02]  /*44f0*/  LD.E R60, desc[UR4][R2.64+0x4] ;  /* 0x00000404023c7980 */ /* 0x000ea4000c101900 */
        /* <DEDUP_REMOVED lines=116> */
[----:B------:R-:W-:Y:S05]  /*4c40*/  @!P0 BREAK.RELIABLE B0 ;  /* 0x0000000000008942 */ /* 0x000fea0003800100 */
[----:B------:R-:W-:Y:S05]  /*4c50*/  @!P0 BRA `(.L_x_8) ;  /* 0x0000001000a48947 */ /* 0x000fea0003800000 */
.L_x_7:
[----:B------:R-:W-:Y:S05]  /*4c60*/  BSYNC.RELIABLE B0 ;  /* 0x0000000000007941 */ /* 0x000fea0003800100 */
.L_x_6:
[----:B------:R-:W-:-:S05]  /*4c70*/  VIADD R18, R18, 0x1 ;  /* 0x0000000112127836 */ /* 0x000fca0000000000 */
[----:B------:R-:W-:-:S13]  /*4c80*/  ISETP.NE.AND P0, PT, R18, R29, PT ;  /* 0x0000001d1200720c */ /* 0x000fda0003f05270 */
[----:B------:R-:W-:Y:S05]  /*4c90*/  @P0 BRA `(.L_x_9) ;  /* 0xfffffff400ec0947 */ /* 0x000fea000383ffff */
.L_x_5:
[----:B------:R-:W-:Y:S01]  /*4ca0*/  ISETP.NE.AND P0, PT, R29, R28, PT ;  /* 0x0000001c1d00720c */ /* 0x000fe20003f05270 */
[----:B------:R-:W-:Y:S01]  /*4cb0*/  BSSY.RECONVERGENT B6, `(.L_x_10) ;  /* 0x000001e000067945 */ /* 0x000fe20003800200 */
[----:B------:R-:W-:Y:S02]  /*4cc0*/  IMAD.MOV.U32 R18, RZ, RZ, R16 ;  /* 0x000000ffff127224 */ /* 0x000fe400078e0010 */
[----:B------:R-:W-:-:S09]  /*4cd0*/  IMAD.MOV.U32 R19, RZ, RZ, R17 ;  /* 0x000000ffff137224 */ /* 0x000fd200078e0011 */
[----:B------:R-:W-:Y:S05]  /*4ce0*/  @P0 BRA `(.L_x_11) ;  /* 0x0000000000680947 */ /* 0x000fea0003800000 */
[----:B------:R-:W-:Y:S01]  /*4cf0*/  MOV R2, 0x0 ;  /* 0x0000000000027802 */ /* 0x000fe20000000f00 */
[----:B------:R-:W-:-:S04]  /*4d00*/  IMAD.SHL.U32 R28, R29, 0x2, RZ ;  /* 0x000000021d1c7824 */ /* 0x000fc800078e00ff */
[----:B------:R-:W-:Y:S01]  /*4d10*/  IMAD.WIDE R4, R28, 0x8, RZ ;  /* 0x000000081c047825 */ /* 0x000fe200078e02ff */
[----:B------:R-:W0:Y:S06]  /*4d20*/  LDC.64 R2, c[0x4][R2] ;  /* 0x0100000002027b82 */ /* 0x000e2c0000000a00 */
[----:B------:R-:W-:-:S07]  /*4d30*/  LEPC R20, `(.L_x_12) ;  /* 0x000000001014794e */ /* 0x000fce0000000000 */
[----:B0-----:R-:W-:Y:S05]  /*4d40*/  CALL.ABS.NOINC R2 ;  /* 0x0000000002007343 */ /* 0x001fea0003c00000 */
.L_x_12:
[----:B------:R-:W-:Y:S01]  /*4d50*/  ISETP.NE.AND P0, PT, R29, RZ, PT ;  /* 0x000000ff1d00720c */ /* 0x000fe20003f05270 */
[----:B------:R-:W-:Y:S02]  /*4d60*/  IMAD.MOV.U32 R18, RZ, RZ, R4 ;  /* 0x000000ffff127224 */ /* 0x000fe400078e0004 */
[----:B------:R-:W-:-:S10]  /*4d70*/  IMAD.MOV.U32 R19, RZ, RZ, R5 ;  /* 0x000000ffff137224 */ /* 0x000fd400078e0005 */
[----:B------:R-:W-:Y:S05]  /*4d80*/  @!P0 BRA `(.L_x_11) ;  /* 0x0000000000408947 */ /* 0x000fea0003800000 */
[----:B------:R-:W-:Y:S02]  /*4d90*/  IMAD.MOV.U32 R9, RZ, RZ, RZ ;  /* 0x000000ffff097224 */ /* 0x000fe400078e00ff */
[----:B------:R-:W-:Y:S02]  /*4da0*/  IMAD.MOV.U32 R11, RZ, RZ, RZ ;  /* 0x000000ffff0b7224 */ /* 0x000fe400078e00ff */
[----:B------:R-:W-:-:S07]  /*4db0*/  IMAD.WIDE R2, R29, 0x8, RZ ;  /* 0x000000081d027825 */ /* 0x000fce00078e02ff */
.L_x_13:
[----:B------:R-:W-:Y:S02]  /*4dc0*/  R2UR UR4, R22 ;  /* 0x00000000160472ca */ /* 0x000fe400000e0000 */
[----:B------:R-:W-:Y:S02]  /*4dd0*/  R2UR UR5, R23 ;  /* 0x00000000170572ca */ /* 0x000fe400000e0000 */
[----:B------:R-:W-:-:S05]  /*4de0*/  IADD3 R4, P0, PT, R16, R9, RZ ;  /* 0x0000000910047210 */ /* 0x000fca0007f1e0ff */
[----:B0-----:R-:W-:-:S06]  /*4df0*/  IMAD.X R5, R17, 0x1, R11, P0 ;  /* 0x0000000111057824 */ /* 0x001fcc00000e060b */
[----:B------:R-:W2:Y:S01]  /*4e00*/  LD.E.U8 R5, desc[UR4][R4.64] ;  /* 0x0000000404057980 */ /* 0x000ea2000c101100 */
[----:B------:R-:W-:-:S05]  /*4e10*/  IADD3 R6, P0, PT, R18, R9, RZ ;  /* 0x0000000912067210 */ /* 0x000fca0007f1e0ff */
[----:B------:R-:W-:Y:S01]  /*4e20*/  IMAD.X R7, R19, 0x1, R11, P0 ;  /* 0x0000000113077824 */ /* 0x000fe200000e060b */
[----:B------:R-:W-:-:S05]  /*4e30*/  IADD3 R9, P0, PT, R9, 0x1, RZ ;  /* 0x0000000109097810 */ /* 0x000fca0007f1e0ff */
[----:B------:R-:W-:Y:S01]  /*4e40*/  IMAD.X R11, RZ, RZ, R11, P0 ;  /* 0x000000ffff0b7224 */ /* 0x000fe200000e060b */
[----:B------:R-:W-:-:S04]  /*4e50*/  ISETP.GE.U32.AND P0, PT, R9, R2, PT ;  /* 0x000000020900720c */ /* 0x000fc80003f06070 */
[----:B------:R-:W-:Y:S01]  /*4e60*/  ISETP.GE.U32.AND.EX P0, PT, R11, R3, PT, P0 ;  /* 0x000000030b00720c */ /* 0x000fe20003f06100 */
[----:B--2---:R0:W-:-:S12]  /*4e70*/  ST.E.U8 desc[UR4][R6.64], R5 ;  /* 0x0000000506007985 */ /* 0x0041d8000c101104 */
[----:B------:R-:W-:Y:S05]  /*4e80*/  @!P0 BRA `(.L_x_13) ;  /* 0xfffffffc00cc8947 */ /* 0x000fea000383ffff */
.L_x_11:
[----:B------:R-:W-:Y:S05]  /*4e90*/  BSYNC.RECONVERGENT B6 ;  /* 0x0000000000067941 */ /* 0x000fea0003800200 */
.L_x_10:
[----:B------:R-:W-:Y:S01]  /*4ea0*/  MOV R2, 0x0 ;  /* 0x0000000000027802 */ /* 0x000fe20000000f00 */
[----:B------:R-:W-:Y:S02]  /*4eb0*/  IMAD.MOV.U32 R4, RZ, RZ, 0x64 ;  /* 0x00000064ff047424 */ /* 0x000fe400078e00ff */
[----:B0-----:R-:W-:-:S03]  /*4ec0*/  IMAD.MOV.U32 R5, RZ, RZ, RZ ;  /* 0x000000ffff057224 */ /* 0x001fc600078e00ff */
[----:B------:R-:W0:Y:S04]  /*4ed0*/  LDC.64 R2, c[0x4][R2] ;  /* 0x0100000002027b82 */ /* 0x000e280000000a00 */
[----:B------:R-:W-:-:S07]  /*4ee0*/  LEPC R20, `(.L_x_14) ;  /* 0x000000001014794e */ /* 0x000fce0000000000 */
[----:B0-----:R-:W-:Y:S05]  /*4ef0*/  CALL.ABS.NOINC R2 ;  /* 0x0000000002007343 */ /* 0x001fea0003c00000 */
.L_x_14:
[C---:B------:R-:W-:Y:S02]  /*4f00*/  R2UR UR6, R22.reuse ;  /* 0x00000000160672ca */ /* 0x040fe400000e0000 */
[C---:B------:R-:W-:Y:S02]  /*4f10*/  R2UR UR7, R23.reuse ;  /* 0x00000000170772ca */ /* 0x040fe400000e0000 */
[C---:B------:R-:W-:Y:S02]  /*4f20*/  R2UR UR8, R22.reuse ;  /* 0x00000000160872ca */ /* 0x040fe400000e0000 */
[----:B------:R-:W-:Y:S02]  /*4f30*/  R2UR UR9, R23 ;  /* 0x00000000170972ca */ /* 0x000fe400000e0000 */
[----:B------:R-:W-:Y:S02]  /*4f40*/  SHF.R.U32.HI R3, RZ, 0x18, R37 ;  /* 0x00000018ff037819 */ /* 0x000fe40000011625 */
[----:B------:R-:W-:-:S02]  /*4f50*/  R2UR UR10, R22 ;  /* 0x00000000160a72ca */ /* 0x000fc400000e0000 */
[C---:B------:R-:W-:Y:S02]  /*4f60*/  R2UR UR11, R23.reuse ;  /* 0x00000000170b72ca */ /* 0x040fe400000e0000 */
[----:B------:R-:W-:Y:S01]  /*4f70*/  SHF.R.U32.HI R7, RZ, 0x10, R37 ;  /* 0x00000010ff077819 */ /* 0x000fe20000011625 */
[----:B------:R0:W-:Y:S01]  /*4f80*/  ST.E.U8 desc[UR6][R4.64+0x3], R3 ;  /* 0x0000030304007985 */ /* 0x0001e2000c101106 */
[C---:B------:R-:W-:Y:S02]  /*4f90*/  R2UR UR12, R22.reuse ;  /* 0x00000000160c72ca */ /* 0x040fe400000e0000 */
[C---:B------:R-:W-:Y:S01]  /*4fa0*/  R2UR UR13, R23.reuse ;  /* 0x00000000170d72ca */ /* 0x040fe200000e0000 */
[----:B------:R1:W-:Y:S01]  /*4fb0*/  ST.E.U8 desc[UR8][R4.64+0x2], R7 ;  /* 0x0000020704007985 */ /* 0x0003e2000c101108 */
[C---:B------:R-:W-:Y:S02]  /*4fc0*/  R2UR UR14, R22.reuse ;  /* 0x00000000160e72ca */ /* 0x040fe400000e0000 */
[----:B------:R-:W-:Y:S01]  /*4fd0*/  R2UR UR15, R23 ;  /* 0x00000000170f72ca */ /* 0x000fe200000e0000 */
[----:B------:R-:W-:Y:S01]  /*4fe0*/  ST.E.U8 desc[UR6][R4.64+0x14], R47 ;  /* 0x0000142f04007985 */ /* 0x000fe2000c101106 */
[----:B------:R-:W-:-:S02]  /*4ff0*/  R2UR UR4, R22 ;  /* 0x00000000160472ca */ /* 0x000fc400000e0000 */
[C---:B------:R-:W-:Y:S01]  /*5000*/  R2UR UR5, R23.reuse ;  /* 0x00000000170572ca */ /* 0x040fe200000e0000 */
[----:B------:R-:W-:Y:S01]  /*5010*/  ST.E.U8 desc[UR10][R4.64+0x8], R41 ;  /* 0x0000082904007985 */ /* 0x000fe2000c10110a */
[----:B0-----:R-:W-:Y:S02]  /*5020*/  SHF.R.U32.HI R3, RZ, 0x10, R39 ;  /* 0x00000010ff037819 */ /* 0x001fe40000011627 */
[----:B------:R-:W-:Y:S01]  /*5030*/  SHF.R.U32.HI R9, RZ, 0x8, R37 ;  /* 0x00000008ff097819 */ /* 0x000fe20000011625 */
[----:B------:R-:W-:Y:S01]  /*5040*/  ST.E.U8 desc[UR10][R4.64+0x10], R45 ;  /* 0x0000102d04007985 */ /* 0x000fe2000c10110a */
[----:B-1----:R-:W-:Y:S02]  /*5050*/  SHF.R.U32.HI R7, RZ, 0x8, R39 ;  /* 0x00000008ff077819 */ /* 0x002fe40000011627 */
[----:B------:R-:W-:Y:S01]  /*5060*/  R2UR UR16, R22 ;  /* 0x00000000161072ca */ /* 0x000fe200000e0000 */
[----:B------:R0:W-:Y:S01]  /*5070*/  ST.E.U8 desc[UR6][R4.64+0x6], R3 ;  /* 0x0000060304007985 */ /* 0x0001e2000c101106 */
[----:B------:R-:W-:-:S02]  /*5080*/  R2UR UR17, R23 ;  /* 0x00000000171172ca */ /* 0x000fc400000e0000 */
[----:B------:R-:W-:Y:S01]  /*5090*/  SHF.R.U32.HI R11, RZ, 0x18, R39 ;  /* 0x00000018ff0b7819 */ /* 0x000fe20000011627 */
[----:B------:R1:W-:Y:S01]  /*50a0*/  ST.E.U8 desc[UR10][R4.64+0x1], R9 ;  /* 0x0000010904007985 */ /* 0x0003e2000c10110a */
[--C-:B------:R-:W-:Y:S02]  /*50b0*/  SHF.R.U32.HI R13, RZ, 0x18, R41.reuse ;  /* 0x00000018ff0d7819 */ /* 0x100fe40000011629 */
[----:B------:R-:W-:Y:S01]  /*50c0*/  R2UR UR18, R22 ;  /* 0x00000000161272ca */ /* 0x000fe200000e0000 */
[----:B------:R2:W-:Y:S01]  /*50d0*/  ST.E.U8 desc[UR8][R4.64+0x5], R7 ;  /* 0x0000050704007985 */ /* 0x0005e2000c101108 */
[----:B------:R-:W-:Y:S02]  /*50e0*/  R2UR UR19, R23 ;  /* 0x00000000171372ca */ /* 0x000fe400000e0000 */
[----:B------:R-:W-:Y:S01]  /*50f0*/  SHF.R.U32.HI R15, RZ, 0x10, R41 ;  /* 0x00000010ff0f7819 */ /* 0x000fe20000011629 */
[----:B------:R3:W-:Y:S01]  /*5100*/  ST.E.U8 desc[UR12][R4.64+0x7], R11 ;  /* 0x0000070b04007985 */ /* 0x0007e2000c10110c */
[----:B0-----:R-:W-:-:S02]  /*5110*/  SHF.R.U32.HI R3, RZ, 0x18, R43 ;  /* 0x00000018ff037819 */ /* 0x001fc4000001162b */
        /* <DEDUP_REMOVED lines=8> */
[----:B---3--:R-:W-:-:S02]  /*51a0*/  SHF.R.U32.HI R11, RZ, 0x8, R43 ;  /* 0x00000008ff0b7819 */ /* 0x008fc4000001162b */
[C---:B------:R-:W-:Y:S01]  /*51b0*/  R2UR UR75, R23.reuse ;  /* 0x00000000174b72ca */ /* 0x040fe200000e0000 */
[----:B------:R3:W-:Y:S01]  /*51c0*/  ST.E.U8 desc[UR8][R4.64+0xe], R7 ;  /* 0x00000e0704007985 */ /* 0x0007e2000c101108 */
[--C-:B0-----:R-:W-:Y:S02]  /*51d0*/  SHF.R.U32.HI R13, RZ, 0x18, R45.reuse ;  /* 0x00000018ff0d7819 */ /* 0x101fe4000001162d */
[----:B------:R-:W-:Y:S01]  /*51e0*/  R2UR UR72, R22 ;  /* 0x00000000164872ca */ /* 0x000fe200000e0000 */
[----:B------:R0:W-:Y:S01]  /*51f0*/  ST.E.U8 desc[UR14][R4.64+0xd], R11 ;  /* 0x00000d0b04007985 */ /* 0x0001e2000c10110e */
[--C-:B-1----:R-:W-:Y:S02]  /*5200*/  SHF.R.U32.HI R3, RZ, 0x8, R45.reuse ;  /* 0x00000008ff037819 */ /* 0x102fe4000001162d */
[----:B------:R-:W-:Y:S01]  /*5210*/  R2UR UR73, R23 ;  /* 0x00000000174972ca */ /* 0x000fe200000e0000 */
[----:B------:R1:W-:Y:S01]  /*5220*/  ST.E.U8 desc[UR16][R4.64+0x13], R13 ;  /* 0x0000130d04007985 */ /* 0x0003e2000c101110 */
[----:B--2---:R-:W-:-:S02]  /*5230*/  SHF.R.U32.HI R9, RZ, 0x10, R45 ;  /* 0x00000010ff097819 */ /* 0x004fc4000001162d */
[C---:B------:R-:W-:Y:S01]  /*5240*/  R2UR UR70, R22.reuse ;  /* 0x00000000164672ca */ /* 0x040fe200000e0000 */
[----:B------:R2:W-:Y:S01]  /*5250*/  ST.E.U8 desc[UR4][R4.64+0x11], R3 ;  /* 0x0000110304007985 */ /* 0x0005e2000c101104 */
[--C-:B---3--:R-:W-:Y:S02]  /*5260*/  SHF.R.U32.HI R7, RZ, 0x18, R47.reuse ;  /* 0x00000018ff077819 */ /* 0x108fe4000001162f */
[----:B------:R-:W-:Y:S01]  /*5270*/  R2UR UR71, R23 ;  /* 0x00000000174772ca */ /* 0x000fe200000e0000 */
[----:B------:R3:W-:Y:S01]  /*5280*/  ST.E.U8 desc[UR12][R4.64+0x12], R9 ;  /* 0x0000120904007985 */ /* 0x0007e2000c10110c */
[----:B0-----:R-:W-:Y:S02]  /*5290*/  SHF.R.U32.HI R11, RZ, 0x10, R47 ;  /* 0x00000010ff0b7819 */ /* 0x001fe4000001162f */
        /* <DEDUP_REMOVED lines=8> */
[----:B---3--:R-:W-:Y:S02]  /*5320*/  SHF.R.U32.HI R9, RZ, 0x8, R47 ;  /* 0x00000008ff097819 */ /* 0x008fe4000001162f */
[----:B------:R-:W-:Y:S01]  /*5330*/  R2UR UR67, R23 ;  /* 0x00000000174372ca */ /* 0x000fe200000e0000 */
        /* <DEDUP_REMOVED lines=13> */
[----:B0-----:R-:W-:Y:S02]  /*5410*/  SHF.R.U32.HI R9, RZ, 0x10, R51 ;  /* 0x00000010ff097819 */ /* 0x001fe40000011633 */
        /* <DEDUP_REMOVED lines=8> */
[----:B---3--:R-:W-:Y:S02]  /*54a0*/  SHF.R.U32.HI R11, RZ, 0x8, R55 ;  /* 0x00000008ff0b7819 */ /* 0x008fe40000011637 */
        /* <DEDUP_REMOVED lines=8> */
[--C-:B--2---:R-:W-:Y:S02]  /*5530*/  SHF.R.U32.HI R13, RZ, 0x18, R57.reuse ;  /* 0x00000018ff0d7819 */ /* 0x104fe40000011639 */
        /* <DEDUP_REMOVED lines=8> */
[--C-:B-1----:R-:W-:Y:S02]  /*55c0*/  SHF.R.U32.HI R3, RZ, 0x8, R59.reuse ;  /* 0x00000008ff037819 */ /* 0x102fe4000001163b */
        /* <DEDUP_REMOVED lines=20> */
[--C-:B0-----:R-:W-:Y:S02]  /*5710*/  SHF.R.U32.HI R9, RZ, 0x18, R63.reuse ;  /* 0x00000018ff097819 */ /* 0x101fe4000001163f */
[----:B------:R-:W-:Y:S01]  /*5720*/  R2UR UR30, R22 ;  /* 0x00000000161e72ca */ /* 0x000fe200000e0000 */
[----:B------:R0:W-:Y:S01]  /*5730*/  ST.E.U8 desc[UR8][R4.64+0x36], R3 ;  /* 0x0000360304007985 */ /* 0x0001e2000c101108 */
[----:B-1----:R-:W-:-:S02]  /*5740*/  SHF.R.U32.HI R11, RZ, 0x8, R63 ;  /* 0x00000008ff0b7819 */ /* 0x002fc4000001163f */
[----:B------:R-:W-:Y:S01]  /*5750*/  R2UR UR31, R23 ;  /* 0x00000000171f72ca */ /* 0x000fe200000e0000 */
[----:B------:R1:W-:Y:S01]  /*5760*/  ST.E.U8 desc[UR18][R4.64+0x32], R15 ;  /* 0x0000320f04007985 */ /* 0x0003e2000c101112 */
[----:B--2---:R-:W-:Y:S02]  /*5770*/  SHF.R.U32.HI R13, RZ, 0x18, R65 ;  /* 0x00000018ff0d7819 */ /* 0x004fe40000011641 */
[----:B------:R-:W-:Y:S01]  /*5780*/  SHF.R.U32.HI R17, RZ, 0x8, R31 ;  /* 0x00000008ff117819 */ /* 0x000fe2000001161f */
[----:B------:R2:W-:Y:S01]  /*5790*/  ST.E.U8 desc[UR10][R4.64+0x37], R9 ;  /* 0x0000370904007985 */ /* 0x0005e2000c10110a */
[----:B---3--:R-:W-:Y:S02]  /*57a0*/  SHF.R.U32.HI R7, RZ, 0x8, R65 ;  /* 0x00000008ff077819 */ /* 0x008fe40000011641 */
[----:B0-----:R-:W-:Y:S01]  /*57b0*/  SHF.R.U32.HI R3, RZ, 0x18, R67 ;  /* 0x00000018ff037819 */ /* 0x001fe20000011643 */
[----:B------:R0:W-:Y:S01]  /*57c0*/  ST.E.U8 desc[UR12][R4.64+0x35], R11 ;  /* 0x0000350b04007985 */ /* 0x0001e2000c10110c */
[----:B-1----:R-:W-:-:S03]  /*57d0*/  SHF.R.U32.HI R15, RZ, 0x10, R65 ;  /* 0x00000010ff0f7819 */ /* 0x002fc60000011641 */
[----:B------:R1:W-:Y:S01]  /*57e0*/  ST.E.U8 desc[UR14][R4.64+0x3b], R13 ;  /* 0x00003b0d04007985 */ /* 0x0003e2000c10110e */
[----:B--2---:R-:W-:-:S03]  /*57f0*/  SHF.R.U32.HI R9, RZ, 0x10, R67 ;  /* 0x00000010ff097819 */ /* 0x004fc60000011643 */
[----:B------:R2:W-:Y:S01]  /*5800*/  ST.E.U8 desc[UR10][R4.64+0x39], R7 ;  /* 0x0000390704007985 */ /* 0x0005e2000c10110a */
[----:B0-----:R-:W-:-:S03]  /*5810*/  SHF.R.U32.HI R11, RZ, 0x8, R67 ;  /* 0x00000008ff0b7819 */ /* 0x001fc60000011643 */
        /* <DEDUP_REMOVED lines=22> */
[----:B------:R2:W-:Y:S04]  /*5980*/  ST.E.U8 desc[UR18][R4.64+0x4a], R15 ;  /* 0x00004a0f04007985 */ /* 0x0005e8000c101112 */
[----:B------:R3:W-:Y:S01]  /*5990*/  ST.E.U8 desc[UR4][R4.64+0x49], R3 ;  /* 0x0000490304007985 */ /* 0x0007e2000c101104 */
[----:B0-----:R-:W-:Y:S02]  /*59a0*/  SHF.R.U32.HI R7, RZ, 0x10, R34 ;  /* 0x00000010ff077819 */ /* 0x001fe40000011622 */
[--C-:B-1----:R-:W-:Y:S01]  /*59b0*/  SHF.R.U32.HI R13, RZ, 0x18, R36.reuse ;  /* 0x00000018ff0d7819 */ /* 0x102fe20000011624 */
[----:B------:R0:W-:Y:S01]  /*59c0*/  ST.E.U8 desc[UR8][R4.64+0x4f], R9 ;  /* 0x00004f0904007985 */ /* 0x0001e2000c101108 */
[----:B--2---:R-:W-:-:S03]  /*59d0*/  SHF.R.U32.HI R15, RZ, 0x10, R36 ;  /* 0x00000010ff0f7819 */ /* 0x004fc60000011624 */
[----:B------:R1:W-:Y:S01]  /*59e0*/  ST.E.U8 desc[UR10][R4.64+0x4e], R7 ;  /* 0x00004e0704007985 */ /* 0x0003e2000c10110a */
[----:B---3--:R-:W-:-:S03]  /*59f0*/  SHF.R.U32.HI R3, RZ, 0x8, R36 ;  /* 0x00000008ff037819 */ /* 0x008fc60000011624 */
[----:B------:R2:W-:Y:S04]  /*5a00*/  ST.E.U8 desc[UR12][R4.64+0x4d], R11 ;  /* 0x00004d0b04007985 */ /* 0x0005e8000c10110c */
[----:B------:R3:W-:Y:S01]  /*5a10*/  ST.E.U8 desc[UR14][R4.64+0x53], R13 ;  /* 0x0000530d04007985 */ /* 0x0007e2000c10110e */
[----:B0-----:R-:W-:-:S03]  /*5a20*/  SHF.R.U32.HI R9, RZ, 0x10, R38 ;  /* 0x00000010ff097819 */ /* 0x001fc60000011626 */
[----:B------:R0:W-:Y:S01]  /*5a30*/  ST.E.U8 desc[UR16][R4.64+0x52], R15 ;  /* 0x0000520f04007985 */ /* 0x0001e2000c101110 */
[----:B-1----:R-:W-:-:S03]  /*5a40*/  SHF.R.U32.HI R7, RZ, 0x18, R38 ;  /* 0x00000018ff077819 */ /* 0x002fc60000011626 */
[----:B------:R1:W-:Y:S01]  /*5a50*/  ST.E.U8 desc[UR8][R4.64+0x51], R3 ;  /* 0x0000510304007985 */ /* 0x0003e2000c101108 */
[----:B--2---:R-:W-:Y:S02]  /*5a60*/  SHF.R.U32.HI R11, RZ, 0x8, R38 ;  /* 0x00000008ff0b7819 */ /* 0x004fe40000011626 */
[--C-:B---3--:R-:W-:Y:S01]  /*5a70*/  SHF.R.U32.HI R13, RZ, 0x10, R33.reuse ;  /* 0x00000010ff0d7819 */ /* 0x108fe20000011621 */
[----:B------:R2:W-:Y:S01]  /*5a80*/  ST.E.U8 desc[UR10][R4.64+0x57], R7 ;  /* 0x0000570704007985 */ /* 0x0005e2000c10110a */
[----:B0-----:R-:W-:-:S03]  /*5a90*/  SHF.R.U32.HI R15, RZ, 0x8, R33 ;  /* 0x00000008ff0f7819 */ /* 0x001fc60000011621 */
[----:B------:R0:W-:Y:S01]  /*5aa0*/  ST.E.U8 desc[UR12][R4.64+0x56], R9 ;  /* 0x0000560904007985 */ /* 0x0001e2000c10110c */
[----:B-1----:R-:W-:-:S03]  /*5ab0*/  SHF.R.U32.HI R3, RZ, 0x18, R33 ;  /* 0x00000018ff037819 */ /* 0x002fc60000011621 */
[----:B------:R1:W-:Y:S04]  /*5ac0*/  ST.E.U8 desc[UR4][R4.64+0x55], R11 ;  /* 0x0000550b04007985 */ /* 0x0003e8000c101104 */
[----:B------:R3:W-:Y:S01]  /*5ad0*/  ST.E.U8 desc[UR16][R4.64+0x5a], R13 ;  /* 0x00005a0d04007985 */ /* 0x0007e2000c101110 */
[----:B--2---:R-:W-:-:S03]  /*5ae0*/  SHF.R.U32.HI R7, RZ, 0x18, R35 ;  /* 0x00000018ff077819 */ /* 0x004fc60000011623 */
[----:B------:R2:W-:Y:S01]  /*5af0*/  ST.E.U8 desc[UR18][R4.64+0x59], R15 ;  /* 0x0000590f04007985 */ /* 0x0005e2000c101112 */
[----:B0-----:R-:W-:-:S03]  /*5b00*/  SHF.R.U32.HI R9, RZ, 0x10, R35 ;  /* 0x00000010ff097819 */ /* 0x001fc60000011623 */
[----:B------:R0:W-:Y:S01]  /*5b10*/  ST.E.U8 desc[UR14][R4.64+0x5b], R3 ;  /* 0x00005b0304007985 */ /* 0x0001e2000c10110e */
[----:B-1----:R-:W-:Y:S02]  /*5b20*/  SHF.R.U32.HI R11, RZ, 0x8, R35 ;  /* 0x00000008ff0b7819 */ /* 0x002fe40000011623 */
[--C-:B---3--:R-:W-:Y:S01]  /*5b30*/  SHF.R.U32.HI R13, RZ, 0x18, R31.reuse ;  /* 0x00000018ff0d7819 */ /* 0x108fe2000001161f */
[----:B------:R-:W-:Y:S01]  /*5b40*/  ST.E.U8 desc[UR4][R4.64], R37 ;  /* 0x0000002504007985 */ /* 0x000fe2000c101104 */
[----:B--2---:R-:W-:-:S03]  /*5b50*/  SHF.R.U32.HI R15, RZ, 0x10, R31 ;  /* 0x00000010ff0f7819 */ /* 0x004fc6000001161f */
[----:B------:R-:W-:Y:S01]  /*5b60*/  ST.E.U8 desc[UR4][R4.64+0x4], R39 ;  /* 0x0000042704007985 */ /* 0x000fe2000c101104 */
[----:B0-----:R-:W-:-:S03]  /*5b70*/  IMAD.WIDE R2, R29, 0x8, R18 ;  /* 0x000000081d027825 */ /* 0x001fc600078e0212 */
[----:B------:R-:W-:Y:S04]  /*5b80*/  ST.E.U8 desc[UR4][R4.64+0xc], R43 ;  /* 0x00000c2b04007985 */ /* 0x000fe8000c101104 */
        /* <DEDUP_REMOVED lines=17> */
[----:B------:R0:W-:Y:S04]  /*5ca0*/  ST.E.U8 desc[UR6][R4.64+0x5f], R7 ;  /* 0x00005f0704007985 */ /* 0x0001e8000c101106 */
[----:B------:R-:W-:Y:S04]  /*5cb0*/  ST.E.U8 desc[UR10][R4.64+0x5e], R9 ;  /* 0x00005e0904007985 */ /* 0x000fe8000c10110a */
[----:B------:R-:W-:Y:S04]  /*5cc0*/  ST.E.U8 desc[UR4][R4.64+0x5c], R35 ;  /* 0x00005c2304007985 */ /* 0x000fe8000c101104 */
[----:B------:R1:W-:Y:S04]  /*5cd0*/  ST.E.U8 desc[UR8][R4.64+0x5d], R11 ;  /* 0x00005d0b04007985 */ /* 0x0003e8000c101108 */
[----:B------:R-:W-:Y:S04]  /*5ce0*/  ST.E.U8 desc[UR12][R4.64+0x63], R13 ;  /* 0x0000630d04007985 */ /* 0x000fe8000c10110c */
[----:B------:R2:W-:Y:S04]  /*5cf0*/  ST.E.U8 desc[UR14][R4.64+0x62], R15 ;  /* 0x0000620f04007985 */ /* 0x0005e8000c10110e */
[----:B------:R-:W-:Y:S04]  /*5d00*/  ST.E.U8 desc[UR6][R4.64+0x60], R31 ;  /* 0x0000601f04007985 */ /* 0x000fe8000c101106 */
[----:B------:R-:W-:Y:S04]  /*5d10*/  ST.E.U8 desc[UR16][R4.64+0x61], R17 ;  /* 0x0000611104007985 */ /* 0x000fe8000c101110 */
[----:B------:R3:W-:Y:S04]  /*5d20*/  ST.E.64 desc[UR10][R2.64], R4 ;  /* 0x0000000402007985 */ /* 0x0007e8000c101b0a */
[----:B------:R4:W5:Y:S04]  /*5d30*/  LD.E R0, desc[UR76][R24.64] ;  /* 0x0000004c18007980 */ /* 0x000968000c101900 */
        /* <DEDUP_REMOVED lines=9> */
[----:B0-----:R4:W5:Y:S04]  /*5dd0*/  LD.E R7, desc[UR32][R24.64+0x28] ;  /* 0x0000282018077980 */ /* 0x001968000c101900 */
[----:B------:R4:W5:Y:S04]  /*5de0*/  LD.E R54, desc[UR4][R24.64+0x2c] ;  /* 0x00002c0418367980 */ /* 0x000968000c101900 */
[----:B-1----:R4:W5:Y:S04]  /*5df0*/  LD.E R11, desc[UR6][R24.64+0x30] ;  /* 0x00003006180b7980 */ /* 0x002968000c101900 */
[----:B--2---:R4:W5:Y:S04]  /*5e00*/  LD.E R15, desc[UR8][R24.64+0x34] ;  /* 0x00003408180f7980 */ /* 0x004968000c101900 */
[----:B------:R4:W5:Y:S04]  /*5e10*/  LD.E R21, desc[UR10][R24.64+0x38] ;  /* 0x0000380a18157980 */ /* 0x000968000c101900 */
[----:B------:R4:W5:Y:S04]  /*5e20*/  LD.E R8, desc[UR12][R24.64+0x3c] ;  /* 0x00003c0c18087980 */ /* 0x000968000c101900 */
[----:B---3--:R4:W5:Y:S04]  /*5e30*/  LD.E R4, desc[UR14][R24.64+0x40] ;  /* 0x0000400e18047980 */ /* 0x008968000c101900 */
[----:B------:R4:W5:Y:S04]  /*5e40*/  LD.E R12, desc[UR16][R24.64+0x44] ;  /* 0x00004410180c7980 */ /* 0x000968000c101900 */
[----:B------:R4:W5:Y:S04]  /*5e50*/  LD.E R56, desc[UR18][R24.64+0x48] ;  /* 0x0000481218387980 */ /* 0x000968000c101900 */
[----:B------:R4:W5:Y:S04]  /*5e60*/  LD.E R40, desc[UR20][R24.64+0x4c] ;  /* 0x00004c1418287980 */ /* 0x000968000c101900 */
[----:B------:R4:W5:Y:S04]  /*5e70*/  LD.E R9, desc[UR22][R24.64+0x50] ;  /* 0x0000501618097980 */ /* 0x000968000c101900 */
[----:B------:R4:W5:Y:S04]  /*5e80*/  LD.E R5, desc[UR24][R24.64+0x54] ;  /* 0x0000541818057980 */ /* 0x000968000c101900 */
[----:B------:R4:W5:Y:S04]  /*5e90*/  LD.E R13, desc[UR26][R24.64+0x58] ;  /* 0x0000581a180d7980 */ /* 0x000968000c101900 */
[----:B------:R4:W5:Y:S04]  /*5ea0*/  LD.E R58, desc[UR28][R24.64+0x5c] ;  /* 0x00005c1c183a7980 */ /* 0x000968000c101900 */
[----:B------:R4:W5:Y:S01]  /*5eb0*/  LD.E R42, desc[UR30][R24.64+0x60] ;  /* 0x0000601e182a7980 */ /* 0x000962000c101900 */
[----:B------:R-:W-:-:S02]  /*5ec0*/  VIADD R29, R29, 0x1 ;  /* 0x000000011d1d7836 */ /* 0x000fc40000000000 */
[----:B------:R-:W-:Y:S02]  /*5ed0*/  IMAD.MOV.U32 R16, RZ, RZ, R18 ;  /* 0x000000ffff107224 */ /* 0x000fe400078e0012 */
[----:B------:R-:W-:-:S07]  /*5ee0*/  IMAD.MOV.U32 R17, RZ, RZ, R19 ;  /* 0x000000ffff117224 */ /* 0x000fce00078e0013 */
.L_x_8:
[----:B------:R-:W-:Y:S05]  /*5ef0*/  BSYNC.RECONVERGENT B7 ;  /* 0x0000000000077941 */ /* 0x000fea0003800200 */
.L_x_4:
[----:B------:R-:W0:Y:S01]  /*5f00*/  S2R R33, SR_TID.X ;  /* 0x0000000000217919 */ /* 0x000e220000002100 */
[----:B------:R-:W0:Y:S01]  /*5f10*/  LDCU UR4, c[0x0][0x384] ;  /* 0x00007080ff0477ac */ /* 0x000e220008000800 */
[----:B------:R-:W-:Y:S01]  /*5f20*/  ISETP.GE.AND P0, PT, R29, 0x1, PT ;  /* 0x000000011d00780c */ /* 0x000fe20003f06270 */
[----:B------:R-:W-:Y:S01]  /*5f30*/  BSSY.RECONVERGENT B7, `(.L_x_15) ;  /* 0x00002b3000077945 */ /* 0x000fe20003800200 */
[----:B0-----:R-:W-:-:S04]  /*5f40*/  VIADD R33, R33, UR4 ;  /* 0x0000000421217c36 */ /* 0x001fc80008000000 */
[----:B----4-:R-:W-:-:S04]  /*5f50*/  IMAD.HI R25, R33, -0x1df75681, RZ ;  /* 0xe208a97f21197827 */ /* 0x010fc800078e02ff */
[----:B------:R-:W-:Y:S01]  /*5f60*/  IMAD.HI R35, R33, 0x38e38e39, RZ ;  /* 0x38e38e3921237827 */ /* 0x000fe200078e02ff */
[----:B------:R-:W-:-:S03]  /*5f70*/  SHF.R.U32.HI R2, RZ, 0x1f, R25 ;  /* 0x0000001fff027819 */ /* 0x000fc60000011619 */
[----:B------:R-:W-:Y:S01]  /*5f80*/  IMAD.HI R24, R33, -0x59e60383, RZ ;  /* 0xa619fc7d21187827 */ /* 0x000fe200078e02ff */
[----:B------:R-:W-:Y:S02]  /*5f90*/  SHF.R.S32.HI R18, RZ, 0x1, R35 ;  /* 0x00000001ff127819 */ /* 0x000fe40000011423 */
[----:B------:R-:W-:Y:S01]  /*5fa0*/  LEA.HI.SX32 R25, R25, R2, 0x18 ;  /* 0x0000000219197211 */ /* 0x000fe200078fc2ff */
[----:B------:R-:W-:Y:S01]  /*5fb0*/  IMAD.HI R51, R33, 0x1948b0fd, RZ ;  /* 0x1948b0fd21337827 */ /* 0x000fe200078e02ff */
[----:B------:R-:W-:Y:S02]  /*5fc0*/  SHF.R.U32.HI R3, RZ, 0x1f, R24 ;  /* 0x0000001fff037819 */ /* 0x000fe40000011618 */
[----:B------:R-:W-:Y:S01]  /*5fd0*/  LEA.HI R35, R35, R18, RZ, 0x1 ;  /* 0x0000001223237211 */ /* 0x000fe200078f08ff */
[C---:B------:R-:W-:Y:S01]  /*5fe0*/  IMAD.HI R49, R33.reuse, -0x2383f4bf, RZ ;  /* 0xdc7c0b4121317827 */ /* 0x040fe200078e02ff */
[----:B------:R-:W-:Y:S02]  /*5ff0*/  SHF.R.U32.HI R2, RZ, 0x1f, R51 ;  /* 0x0000001fff027819 */ /* 0x000fe40000011633 */
[----:B------:R-:W-:Y:S01]  /*6000*/  LEA.HI.SX32 R24, R24, R3, 0x18 ;  /* 0x0000000318187211 */ /* 0x000fe200078fc2ff */
[----:B------:R-:W-:Y:S01]  /*6010*/  IMAD.HI R32, R33, -0x6a8bde3d, RZ ;  /* 0x957421c321207827 */ /* 0x000fe200078e02ff */
[----:B------:R-:W-:-:S02]  /*6020*/  SHF.R.U32.HI R18, RZ, 0x1f, R49 ;  /* 0x0000001fff127819 */ /* 0x000fc40000011631 */
[----:B------:R-:W-:Y:S01]  /*6030*/  LEA.HI.SX32 R51, R51, R2, 0x1d ;  /* 0x0000000233337211 */ /* 0x000fe200078feaff */
[----:B------:R-:W-:Y:S01]  /*6040*/  IMAD.HI R47, R33, -0x3f237a37, RZ ;  /* 0xc0dc85c9212f7827 */ /* 0x000fe200078e02ff */
[----:B------:R-:W-:Y:S02]  /*6050*/  SHF.R.U32.HI R3, RZ, 0x1f, R32 ;  /* 0x0000001fff037819 */ /* 0x000fe40000011620 */
[----:B------:R-:W-:Y:S01]  /*6060*/  LEA.HI R49, R49, R18, RZ, 0x13 ;  /* 0x0000001231317211 */ /* 0x000fe200078f98ff */
[C---:B------:R-:W-:Y:S01]  /*6070*/  IMAD.HI R30, R33.reuse, -0x542f4d9f, RZ ;  /* 0xabd0b261211e7827 */ /* 0x040fe200078e02ff */
[----:B------:R-:W-:Y:S02]  /*6080*/  SHF.R.U32.HI R2, RZ, 0x1f, R47 ;  /* 0x0000001fff027819 */ /* 0x000fe4000001162f */
[----:B------:R-:W-:Y:S01]  /*6090*/  LEA.HI.SX32 R32, R32, R3, 0x13 ;  /* 0x0000000320207211 */ /* 0x000fe200078f9aff */
[----:B------:R-:W-:Y:S01]  /*60a0*/  IMAD.MOV R31, RZ, RZ, -R33 ;  /* 0x000000ffff1f7224 */ /* 0x000fe200078e0a21 */
[----:B------:R-:W-:Y:S01]  /*60b0*/  SHF.R.U32.HI R19, RZ, 0x1f, R30 ;  /* 0x0000001fff137819 */ /* 0x000fe2000001161e */
[----:B------:R-:W-:Y:S01]  /*60c0*/  IMAD.HI R18, R33, 0x4bda12f7, RZ ;  /* 0x4bda12f721127827 */ /* 0x000fe200078e02ff */
[----:B------:R-:W-:-:S02]  /*60d0*/  LEA.HI.SX32 R47, R47, R2, 0xf ;  /* 0x000000022f2f7211 */ /* 0x000fc400078f7aff */
[----:B------:R-:W-:Y:S01]  /*60e0*/  LEA.HI.SX32 R30, R30, R19, 0xd ;  /* 0x000000131e1e7211 */ /* 0x000fe200078f6aff */
[----:B------:R-:W-:Y:S02]  /*60f0*/  IMAD.MOV R3, RZ, RZ, -R33 ;  /* 0x000000ffff037224 */ /* 0x000fe400078e0a21 */
[----:B------:R-:W-:Y:S01]  /*6100*/  IMAD.MOV.U32 R19, RZ, RZ, R31 ;  /* 0x000000ffff137224 */ /* 0x000fe200078e001f */
[----:B------:R-:W-:Y:S01]  /*6110*/  SHF.R.U32.HI R31, RZ, 0x1f, R18 ;  /* 0x0000001fff1f7819 */ /* 0x000fe20000011612 */
[----:B------:R-:W-:Y:S02]  /*6120*/  IMAD.MOV.U32 R2, RZ, RZ, RZ ;  /* 0x000000ffff027224 */ /* 0x000fe400078e00ff */
[----:B------:R-:W-:-:S04]  /*6130*/  IMAD.HI.U32 R36, R25, -0x55555555, RZ ;  /* 0xaaaaaaab19247827 */ /* 0x000fc800078e00ff */
[----:B------:R-:W-:Y:S01]  /*6140*/  IMAD.HI R2, R33, 0x7926fabb, R2 ;  /* 0x7926fabb21027827 */ /* 0x000fe200078e0202 */
[----:B------:R-:W-:-:S03]  /*6150*/  LEA.HI.SX32 R3, R18, R31, 0x1d ;  /* 0x0000001f12037211 */ /* 0x000fc600078feaff */
[----:B------:R-:W-:Y:S01]  /*6160*/  IMAD.MOV.U32 R18, RZ, RZ, RZ ;  /* 0x000000ffff127224 */ /* 0x000fe200078e00ff */
[----:B------:R-:W-:Y:S01]  /*6170*/  SHF.R.U32.HI R31, RZ, 0x1f, R2 ;  /* 0x0000001fff1f7819 */ /* 0x000fe20000011602 */
[----:B------:R-:W-:-:S03]  /*6180*/  IMAD.HI.U32 R34, R24, -0x55555555, RZ ;  /* 0xaaaaaaab18227827 */ /* 0x000fc600078e00ff */
[----:B------:R-:W-:Y:S01]  /*6190*/  LEA.HI.SX32 R2, R2, R31, 0x19 ;  /* 0x0000001f02027211 */ /* 0x000fe200078fcaff */
[----:B------:R-:W-:Y:S01]  /*61a0*/  IMAD.HI R38, R33, 0x602e32a5, R18 ;  /* 0x602e32a521267827 */ /* 0x000fe200078e0212 */
[----:B------:R-:W-:Y:S02]  /*61b0*/  SHF.R.U32.HI R18, RZ, 0x1, R36 ;  /* 0x00000001ff127819 */ /* 0x000fe40000011624 */
[----:B------:R-:W-:Y:S01]  /*61c0*/  SHF.R.U32.HI R37, RZ, 0x1, R34 ;  /* 0x00000001ff257819 */ /* 0x000fe20000011622 */
[----:B------:R-:W-:Y:S01]  /*61d0*/  IMAD.HI R36, R35, 0x55555556, RZ ;  /* 0x5555555623247827 */ /* 0x000fe200078e02ff */
[----:B------:R-:W-:-:S03]  /*61e0*/  SHF.R.U32.HI R31, RZ, 0x1f, R38 ;  /* 0x0000001fff1f7819 */ /* 0x000fc60000011626 */
[----:B------:R-:W-:Y:S01]  /*61f0*/  IMAD.HI R34, R33, 0x55555556, RZ ;  /* 0x5555555621227827 */ /* 0x000fe200078e02ff */
[----:B------:R-:W-:Y:S02]  /*6200*/  LEA.HI R36, R36, R36, RZ, 0x1 ;  /* 0x0000002424247211 */ /* 0x000fe400078f08ff */
[----:B------:R-:W-:Y:S01]  /*6210*/  LEA.HI.SX32 R38, R38, R31, 0x14 ;  /* 0x0000001f26267211 */ /* 0x000fe200078fa2ff */
[----:B------:R-:W-:Y:S01]  /*6220*/  IMAD R18, R18, -0x3, R25 ;  /* 0xfffffffd12127824 */ /* 0x000fe200078e0219 */
[----:B------:R-:W-:Y:S01]  /*6230*/  LEA.HI R34, R34, R34, RZ, 0x1 ;  /* 0x0000002222227211 */ /* 0x000fe200078f08ff */
[----:B------:R-:W-:Y:S02]  /*6240*/  IMAD R19, R37, -0x3, R24 ;  /* 0xfffffffd25137824 */ /* 0x000fe400078e0218 */
[----:B------:R-:W-:-:S04]  /*6250*/  IMAD.HI R25, R51, 0x55555556, RZ ;  /* 0x5555555633197827 */ /* 0x000fc800078e02ff */
[----:B------:R-:W-:Y:S01]  /*6260*/  IMAD.HI.U32 R24, R32, -0x55555555, RZ ;  /* 0xaaaaaaab20187827 */ /* 0x000fe200078e00ff */
[----:B------:R-:W-:-:S03]  /*6270*/  LEA.HI R31, R25, R25, RZ, 0x1 ;  /* 0x00000019191f7211 */ /* 0x000fc600078f08ff */
[----:B------:R-:W-:Y:S01]  /*6280*/  IMAD R36, R36, 0x3, RZ ;  /* 0x0000000324247824 */ /* 0x000fe200078e02ff */
[----:B------:R-:W-:Y:S01]  /*6290*/  SHF.R.U32.HI R25, RZ, 0x1, R24 ;  /* 0x00000001ff197819 */ /* 0x000fe20000011618 */
[----:B------:R-:W-:-:S03]  /*62a0*/  IMAD.HI R37, R3, 0x55555556, RZ ;  /* 0x5555555603257827 */ /* 0x000fc600078e02ff */
[----:B------:R-:W-:Y:S01]  /*62b0*/  LOP3.LUT R36, RZ, R36, RZ, 0x33, !PT ;  /* 0x00000024ff247212 */ /* 0x000fe200078e33ff */
[----:B------:R-:W-:Y:S01]  /*62c0*/  IMAD.HI R24, R34, 0x55555556, RZ ;  /* 0x5555555622187827 */ /* 0x000fe200078e02ff */
[----:B------:R-:W-:-:S03]  /*62d0*/  LEA.HI R37, R37, R37, RZ, 0x1 ;  /* 0x0000002525257211 */ /* 0x000fc600078f08ff */
[----:B------:R-:W-:Y:S01]  /*62e0*/  IMAD R31, R31, 0x3, RZ ;  /* 0x000000031f1f7824 */ /* 0x000fe200078e02ff */
[----:B------:R-:W-:Y:S01]  /*62f0*/  LEA.HI R24, R24, R24, RZ, 0x1 ;  /* 0x0000001818187211 */ /* 0x000fe200078f08ff */
[----:B------:R-:W-:Y:S02]  /*6300*/  IMAD R32, R25, -0x3, R32 ;  /* 0xfffffffd19207824 */ /* 0x000fe400078e0220 */
[----:B------:R-:W-:Y:S01]  /*6310*/  IMAD.IADD R35, R35, 0x1, R36 ;  /* 0x0000000123237824 */ /* 0x000fe200078e0224 */
[----:B------:R-:W-:Y:S01]  /*6320*/  LOP3.LUT R60, RZ, R31, RZ, 0x33, !PT ;  /* 0x0000001fff3c7212 */ /* 0x000fe200078e33ff */
[----:B------:R-:W-:Y:S01]  /*6330*/  IMAD.HI.U32 R25, R2, -0x55555555, RZ ;  /* 0xaaaaaaab02197827 */ /* 0x000fe200078e00ff */
[----:B------:R-:W-:-:S03]  /*6340*/  LOP3.LUT R53, RZ, R32, RZ, 0x33, !PT ;  /* 0x00000020ff357212 */ /* 0x000fc600078e33ff */
[----:B------:R-:W-:Y:S01]  /*6350*/  IMAD.HI.U32 R36, R38, -0x55555555, RZ ;  /* 0xaaaaaaab26247827 */ /* 0x000fe200078e00ff */
[----:B------:R-:W-:-:S03]  /*6360*/  SHF.R.U32.HI R31, RZ, 0x1, R25 ;  /* 0x00000001ff1f7819 */ /* 0x000fc60000011619 */
[----:B------:R-:W-:Y:S01]  /*6370*/  IMAD R37, R37, 0x3, RZ ;  /* 0x0000000325257824 */ /* 0x000fe200078e02ff */
[----:B------:R-:W-:Y:S01]  /*6380*/  SHF.R.U32.HI R39, RZ, 0x1, R36 ;  /* 0x00000001ff277819 */ /* 0x000fe20000011624 */
[----:B------:R-:W-:Y:S02]  /*6390*/  IMAD R24, R24, 0x3, RZ ;  /* 0x0000000318187824 */ /* 0x000fe400078e02ff */
[----:B------:R-:W-:Y:S01]  /*63a0*/  IMAD R2, R31, -0x3, R2 ;  /* 0xfffffffd1f027824 */ /* 0x000fe200078e0202 */
[----:B------:R-:W-:Y:S01]  /*63b0*/  LOP3.LUT R62, RZ, R37, RZ, 0x33, !PT ;  /* 0x00000025ff3e7212 */ /* 0x000fe200078e33ff */
[----:B------:R-:W-:Y:S01]  /*63c0*/  IMAD R38, R39, -0x3, R38 ;  /* 0xfffffffd27267824 */ /* 0x000fe200078e0226 */
[----:B------:R-:W-:Y:S01]  /*63d0*/  LOP3.LUT R25, RZ, R24, RZ, 0x33, !PT ;  /* 0x00000018ff197212 */ /* 0x000fe200078e33ff */
[----:B------:R-:W-:Y:S01]  /*63e0*/  IMAD.IADD R51, R51, 0x1, R60 ;  /* 0x0000000133337824 */ /* 0x000fe200078e023c */
[----:B------:R-:W-:Y:S01]  /*63f0*/  LOP3.LUT R37, RZ, R19, RZ, 0x33, !PT ;  /* 0x00000013ff257212 */ /* 0x000fe200078e33ff */
[----:B------:R-:W-:Y:S01]  /*6400*/  IMAD.IADD R3, R3, 0x1, R62 ;  /* 0x0000000103037824 */ /* 0x000fe200078e023e */
[----:B------:R-:W-:Y:S01]  /*6410*/  LOP3.LUT R39, RZ, R18, RZ, 0x33, !PT ;  /* 0x00000012ff277212 */ /* 0x000fe200078e33ff */
[----:B------:R-:W-:Y:S01]  /*6420*/  IMAD.IADD R36, R34, 0x1, R25 ;  /* 0x0000000122247824 */ /* 0x000fe200078e0219 */
[----:B------:R-:W-:Y:S01]  /*6430*/  LOP3.LUT R63, RZ, R2, RZ, 0x33, !PT ;  /* 0x00000002ff3f7212 */ /* 0x000fe200078e33ff */
[C---:B-----5:R-:W-:Y:S01]  /*6440*/  IMAD R25, R37.reuse, R50, RZ ;  /* 0x0000003225197224 */ /* 0x060fe200078e02ff */
[----:B------:R-:W-:Y:S01]  /*6450*/  LOP3.LUT R65, RZ, R38, RZ, 0x33, !PT ;  /* 0x00000026ff417212 */ /* 0x000fe200078e33ff */
[----:B------:R-:W-:-:S02]  /*6460*/  IMAD R31, R37, R52, RZ ;  /* 0x00000034251f7224 */ /* 0x000fc400078e02ff */
[C---:B------:R-:W-:Y:S02]  /*6470*/  IMAD R24, R37.reuse, R54, RZ ;  /* 0x0000003625187224 */ /* 0x040fe400078e02ff */
[C---:B------:R-:W-:Y:S02]  /*6480*/  IMAD R19, R37.reuse, R4, RZ ;  /* 0x0000000425137224 */ /* 0x040fe400078e02ff */
[----:B------:R-:W-:Y:S02]  /*6490*/  IMAD R18, R37, R5, RZ ;  /* 0x0000000525127224 */ /* 0x000fe400078e02ff */
[C---:B------:R-:W-:Y:S02]  /*64a0*/  IMAD R25, R36.reuse, R0, R25 ;  /* 0x0000000024197224 */ /* 0x040fe400078e0219 */
[C---:B------:R-:W-:Y:S02]  /*64b0*/  IMAD R31, R36.reuse, R6, R31 ;  /* 0x00000006241f7224 */ /* 0x040fe400078e021f */
[----:B------:R-:W-:-:S02]  /*64c0*/  IMAD R24, R36, R7, R24 ;  /* 0x0000000724187224 */ /* 0x000fc400078e0218 */
[C---:B------:R-:W-:Y:S02]  /*64d0*/  IMAD R19, R36.reuse, R8, R19 ;  /* 0x0000000824137224 */ /* 0x040fe400078e0213 */
[----:B------:R-:W-:Y:S02]  /*64e0*/  IMAD R18, R36, R9, R18 ;  /* 0x0000000924127224 */ /* 0x000fe400078e0212 */
[----:B------:R-:W-:Y:S02]  /*64f0*/  IMAD R36, R34, 0x3, RZ ;  /* 0x0000000322247824 */ /* 0x000fe400078e02ff */
[C---:B------:R-:W-:Y:S02]  /*6500*/  IMAD R45, R39.reuse, R50, RZ ;  /* 0x00000032272d7224 */ /* 0x040fe400078e02ff */
[C---:B------:R-:W-:Y:S01]  /*6510*/  IMAD R43, R39.reuse, R52, RZ ;  /* 0x00000034272b7224 */ /* 0x040fe200078e02ff */
[----:B------:R-:W-:Y:S01]  /*6520*/  LOP3.LUT R62, RZ, R36, RZ, 0x33, !PT ;  /* 0x00000024ff3e7212 */ /* 0x000fe200078e33ff */
[----:B------:R-:W-:-:S02]  /*6530*/  IMAD R32, R39, R54, RZ ;  /* 0x0000003627207224 */ /* 0x000fc400078e02ff */
[C---:B------:R-:W-:Y:S02]  /*6540*/  IMAD R37, R39.reuse, R4, RZ ;  /* 0x0000000427257224 */ /* 0x040fe400078e02ff */
[----:B------:R-:W-:Y:S02]  /*6550*/  IMAD R34, R39, R5, RZ ;  /* 0x0000000527227224 */ /* 0x000fe400078e02ff */
[C---:B------:R-:W-:Y:S02]  /*6560*/  IMAD R45, R35.reuse, R0, R45 ;  /* 0x00000000232d7224 */ /* 0x040fe400078e022d */
[C---:B------:R-:W-:Y:S02]  /*6570*/  IMAD R43, R35.reuse, R6, R43 ;  /* 0x00000006232b7224 */ /* 0x040fe400078e022b */
[C---:B------:R-:W-:Y:S02]  /*6580*/  IMAD R32, R35.reuse, R7, R32 ;  /* 0x0000000723207224 */ /* 0x040fe400078e0220 */
[----:B------:R-:W-:-:S02]  /*6590*/  IMAD R37, R35, R8, R37 ;  /* 0x0000000823257224 */ /* 0x000fc400078e0225 */
[----:B------:R-:W-:Y:S02]  /*65a0*/  IMAD R34, R35, R9, R34 ;  /* 0x0000000923227224 */ /* 0x000fe400078e0222 */
[C---:B------:R-:W-:Y:S02]  /*65b0*/  IMAD R41, R53.reuse, R50, RZ ;  /* 0x0000003235297224 */ /* 0x040fe400078e02ff */
[C---:B------:R-:W-:Y:S02]  /*65c0*/  IMAD R35, R53.reuse, R52, RZ ;  /* 0x0000003435237224 */ /* 0x040fe400078e02ff */
[C---:B------:R-:W-:Y:S02]  /*65d0*/  IMAD R36, R53.reuse, R54, RZ ;  /* 0x0000003635247224 */ /* 0x040fe400078e02ff */
[C---:B------:R-:W-:Y:S02]  /*65e0*/  IMAD R39, R53.reuse, R4, RZ ;  /* 0x0000000435277224 */ /* 0x040fe400078e02ff */
[----:B------:R-:W-:-:S02]  /*65f0*/  IMAD R60, R53, R5, RZ ;  /* 0x00000005353c7224 */ /* 0x000fc400078e02ff */
[C---:B------:R-:W-:Y:S02]  /*6600*/  IMAD R41, R51.reuse, R0, R41 ;  /* 0x0000000033297224 */ /* 0x040fe400078e0229 */
[C---:B------:R-:W-:Y:S02]  /*6610*/  IMAD R35, R51.reuse, R6, R35 ;  /* 0x0000000633237224 */ /* 0x040fe400078e0223 */
[C---:B------:R-:W-:Y:S02]  /*6620*/  IMAD R36, R51.reuse, R7, R36 ;  /* 0x0000000733247224 */ /* 0x040fe400078e0224 */
[C---:B------:R-:W-:Y:S02]  /*6630*/  IMAD R39, R51.reuse, R8, R39 ;  /* 0x0000000833277224 */ /* 0x040fe400078e0227 */
[----:B------:R-:W-:Y:S02]  /*6640*/  IMAD R38, R51, R9, R60 ;  /* 0x0000000933267224 */ /* 0x000fe400078e023c */
[----:B------:R-:W-:-:S02]  /*6650*/  IMAD.IADD R59, R33, 0x1, R62 ;  /* 0x00000001213b7824 */ /* 0x000fc400078e023e */
[-C--:B------:R-:W-:Y:S02]  /*6660*/  IMAD R53, R63, R50.reuse, RZ ;  /* 0x000000323f357224 */ /* 0x080fe400078e02ff */
[C---:B------:R-:W-:Y:S02]  /*6670*/  IMAD R51, R65.reuse, R50, RZ ;  /* 0x0000003241337224 */ /* 0x040fe400078e02ff */
[----:B------:R-:W-:Y:S02]  /*6680*/  IMAD R61, R65, R52, RZ ;  /* 0x00000034413d7224 */ /* 0x000fe400078e02ff */
[-C--:B------:R-:W-:Y:S02]  /*6690*/  IMAD R2, R63, R5.reuse, RZ ;  /* 0x000000053f027224 */ /* 0x080fe400078e02ff */
[----:B------:R-:W-:Y:S02]  /*66a0*/  IMAD R60, R65, R5, RZ ;  /* 0x00000005413c7224 */ /* 0x000fe400078e02ff */
[----:B------:R-:W-:-:S02]  /*66b0*/  IMAD R53, R59, R0, R53 ;  /* 0x000000003b357224 */ /* 0x000fc400078e0235 */
[----:B------:R-:W-:Y:S01]  /*66c0*/  IMAD R5, R3, R0, R51 ;  /* 0x0000000003057224 */ /* 0x000fe200078e0233 */
[----:B------:R-:W-:Y:S01]  /*66d0*/  LOP3.LUT R0, R49, 0xffff, RZ, 0xc0, !PT ;  /* 0x0000ffff31007812 */ /* 0x000fe200078ec0ff */
[----:B------:R-:W-:Y:S02]  /*66e0*/  IMAD R55, R63, R52, RZ ;  /* 0x000000343f377224 */ /* 0x000fe400078e02ff */
[-C--:B------:R-:W-:Y:S01]  /*66f0*/  IMAD R51, R3, R6.reuse, R61 ;  /* 0x0000000603337224 */ /* 0x080fe200078e023d */
[----:B------:R-:W-:Y:S01]  /*6700*/  LOP3.LUT R61, R47, 0xffff, RZ, 0xc0, !PT ;  /* 0x0000ffff2f3d7812 */ /* 0x000fe200078ec0ff */
[----:B------:R-:W-:Y:S02]  /*6710*/  IMAD R55, R59, R6, R55 ;  /* 0x000000063b377224 */ /* 0x000fe400078e0237 */
[----:B------:R-:W-:Y:S02]  /*6720*/  IMAD R6, R0, 0xaaab, RZ ;  /* 0x0000aaab00067824 */ /* 0x000fe400078e02ff */
[----:B------:R-:W-:-:S02]  /*6730*/  IMAD R52, R63, R54, RZ ;  /* 0x000000363f347224 */ /* 0x000fc400078e02ff */
[----:B------:R-:W-:Y:S01]  /*6740*/  IMAD R50, R65, R54, RZ ;  /* 0x0000003641327224 */ /* 0x000fe200078e02ff */
[----:B------:R-:W-:Y:S01]  /*6750*/  SHF.R.U32.HI R6, RZ, 0x11, R6 ;  /* 0x00000011ff067819 */ /* 0x000fe20000011606 */
[----:B------:R-:W-:-:S03]  /*6760*/  IMAD.HI R62, R33, -0x703f1229, RZ ;  /* 0x8fc0edd7213e7827 */ /* 0x000fc600078e02ff */
[----:B------:R-:W-:Y:S01]  /*6770*/  PRMT R6, R6, 0x9910, RZ ;  /* 0x0000991006067816 */ /* 0x000fe200000000ff */
[----:B------:R-:W-:Y:S02]  /*6780*/  IMAD R61, R61, 0xaaab, RZ ;  /* 0x0000aaab3d3d7824 */ /* 0x000fe400078e02ff */
[-C--:B------:R-:W-:Y:S02]  /*6790*/  IMAD R57, R63, R4.reuse, RZ ;  /* 0x000000043f397224 */ /* 0x080fe400078e02ff */
[----:B------:R-:W-:Y:S01]  /*67a0*/  IMAD R54, R65, R4, RZ ;  /* 0x0000000441367224 */ /* 0x000fe200078e02ff */
[----:B------:R-:W-:Y:S01]  /*67b0*/  SHF.R.U32.HI R61, RZ, 0x11, R61 ;  /* 0x00000011ff3d7819 */ /* 0x000fe2000001163d */
[-C--:B------:R-:W-:Y:S02]  /*67c0*/  IMAD R4, R59, R7.reuse, R52 ;  /* 0x000000073b047224 */ /* 0x080fe400078e0234 */
[----:B------:R-:W-:Y:S01]  /*67d0*/  IMAD R0, R3, R7, R50 ;  /* 0x0000000703007224 */ /* 0x000fe200078e0232 */
[----:B------:R-:W-:Y:S01]  /*67e0*/  SHF.R.U32.HI R7, RZ, 0x1f, R62 ;  /* 0x0000001fff077819 */ /* 0x000fe2000001163e */
[----:B------:R-:W-:-:S03]  /*67f0*/  IMAD.HI R50, R33, -0x428430b, RZ ;  /* 0xfbd7bcf521327827 */ /* 0x000fc600078e02ff */
[----:B------:R-:W-:Y:S01]  /*6800*/  LEA.HI.SX32 R52, R62, R7, 0xb ;  /* 0x000000073e347211 */ /* 0x000fe200078f5aff */
[-C--:B------:R-:W-:Y:S01]  /*6810*/  IMAD R57, R59, R8.reuse, R57 ;  /* 0x000000083b397224 */ /* 0x080fe200078e0239 */
[----:B------:R-:W-:Y:S01]  /*6820*/  PRMT R62, R61, 0x9910, RZ ;  /* 0x000099103d3e7816 */ /* 0x000fe200000000ff */
[----:B------:R-:W-:Y:S01]  /*6830*/  IMAD.MOV.U32 R61, RZ, RZ, R6 ;  /* 0x000000ffff3d7224 */ /* 0x000fe200078e0006 */
[----:B------:R-:W-:Y:S01]  /*6840*/  SHF.R.U32.HI R7, RZ, 0x1f, R50 ;  /* 0x0000001fff077819 */ /* 0x000fe20000011632 */
[----:B------:R-:W-:Y:S01]  /*6850*/  IMAD R6, R59, R9, R2 ;  /* 0x000000093b067224 */ /* 0x000fe200078e0202 */
[----:B------:R-:W-:Y:S01]  /*6860*/  LOP3.LUT R59, R30, 0xffff, RZ, 0xc0, !PT ;  /* 0x0000ffff1e3b7812 */ /* 0x000fe200078ec0ff */
[----:B------:R-:W-:Y:S01]  /*6870*/  IMAD.MOV.U32 R2, RZ, RZ, R62 ;  /* 0x000000ffff027224 */ /* 0x000fe200078e003e */
[----:B------:R-:W-:Y:S01]  /*6880*/  LEA.HI.SX32 R50, R50, R7, 0xb ;  /* 0x0000000732327211 */ /* 0x000fe200078f5aff */
[----:B------:R-:W-:Y:S02]  /*6890*/  IMAD R61, R61, 0x3, RZ ;  /* 0x000000033d3d7824 */ /* 0x000fe400078e02ff */
[----:B------:R-:W-:-:S02]  /*68a0*/  IMAD R7, R3, R8, R54 ;  /* 0x0000000803077224 */ /* 0x000fc400078e0236 */
[----:B------:R-:W-:Y:S02]  /*68b0*/  IMAD R54, R2, 0x3, RZ ;  /* 0x0000000302367824 */ /* 0x000fe400078e02ff */
[----:B------:R-:W-:Y:S02]  /*68c0*/  IMAD.MOV R2, RZ, RZ, -R61 ;  /* 0x000000ffff027224 */ /* 0x000fe400078e0a3d */
[----:B------:R-:W-:Y:S02]  /*68d0*/  IMAD R59, R59, 0xaaab, RZ ;  /* 0x0000aaab3b3b7824 */ /* 0x000fe400078e02ff */
[----:B------:R-:W-:Y:S01]  /*68e0*/  IMAD R8, R3, R9, R60 ;  /* 0x0000000903087224 */ /* 0x000fe200078e023c */
[----:B------:R-:W-:Y:S01]  /*68f0*/  PRMT R2, R2, 0x7710, RZ ;  /* 0x0000771002027816 */ /* 0x000fe200000000ff */
[----:B------:R-:W-:Y:S01]  /*6900*/  IMAD.MOV R54, RZ, RZ, -R54 ;  /* 0x000000ffff367224 */ /* 0x000fe200078e0a36 */
[----:B------:R-:W-:Y:S01]  /*6910*/  LOP3.LUT R3, R52, 0xffff, RZ, 0xc0, !PT ;  /* 0x0000ffff34037812 */ /* 0x000fe200078ec0ff */
[----:B------:R-:W-:Y:S01]  /*6920*/  IMAD.HI R62, R33, -0x256a5b63, RZ ;  /* 0xda95a49d213e7827 */ /* 0x000fe200078e02ff */
[----:B------:R-:W-:-:S02]  /*6930*/  SHF.R.U32.HI R59, RZ, 0x11, R59 ;  /* 0x00000011ff3b7819 */ /* 0x000fc4000001163b */
[----:B------:R-:W-:Y:S01]  /*6940*/  PRMT R54, R54, 0x7710, RZ ;  /* 0x0000771036367816 */ /* 0x000fe200000000ff */
[----:B------:R-:W-:Y:S01]  /*6950*/  IMAD.IADD R49, R49, 0x1, R2 ;  /* 0x0000000131317824 */ /* 0x000fe200078e0202 */
[----:B------:R-:W-:Y:S01]  /*6960*/  LOP3.LUT R2, R50, 0xff, RZ, 0xc0, !PT ;  /* 0x000000ff32027812 */ /* 0x000fe200078ec0ff */
[----:B------:R-:W-:Y:S01]  /*6970*/  IMAD R3, R3, 0xaaab, RZ ;  /* 0x0000aaab03037824 */ /* 0x000fe200078e02ff */
[----:B------:R-:W-:Y:S01]  /*6980*/  PRMT R60, R59, 0x9910, RZ ;  /* 0x000099103b3c7816 */ /* 0x000fe200000000ff */
[----:B------:R-:W-:Y:S01]  /*6990*/  IMAD.IADD R47, R47, 0x1, R54 ;  /* 0x000000012f2f7824 */ /* 0x000fe200078e0236 */
[----:B------:R-:W-:Y:S01]  /*69a0*/  SHF.R.U32.HI R9, RZ, 0x1f, R62 ;  /* 0x0000001fff097819 */ /* 0x000fe2000001163e */
[----:B------:R-:W-:Y:S01]  /*69b0*/  IMAD.MOV R59, RZ, RZ, -R33 ;  /* 0x000000ffff3b7224 */ /* 0x000fe200078e0a21 */
[----:B------:R-:W-:Y:S01]  /*69c0*/  SHF.R.U32.HI R54, RZ, 0x11, R3 ;  /* 0x00000011ff367819 */ /* 0x000fe20000011603 */
[----:B------:R-:W-:Y:S01]  /*69d0*/  IMAD R2, R2, 0xab, RZ ;  /* 0x000000ab02027824 */ /* 0x000fe200078e02ff */
[----:B------:R-:W-:Y:S01]  /*69e0*/  LEA.HI.SX32 R9, R62, R9, 0xb ;  /* 0x000000093e097211 */ /* 0x000fe200078f5aff */
[----:B------:R-:W-:Y:S01]  /*69f0*/  IMAD R60, R60, 0x3, RZ ;  /* 0x000000033c3c7824 */ /* 0x000fe200078e02ff */
[----:B------:R-:W-:Y:S01]  /*6a00*/  PRMT R61, R54, 0x9910, RZ ;  /* 0x00009910363d7816 */ /* 0x000fe200000000ff */
[----:B------:R-:W-:Y:S01]  /*6a10*/  IMAD.MOV.U32 R3, RZ, RZ, R59 ;  /* 0x000000ffff037224 */ /* 0x000fe200078e003b */
[----:B------:R-:W-:Y:S01]  /*6a20*/  SHF.R.U32.HI R59, RZ, 0x9, R2 ;  /* 0x00000009ff3b7819 */ /* 0x000fe20000011602 */
[----:B------:R-:W-:Y:S01]  /*6a30*/  IMAD.HI R54, R33, -0xc78c921, RZ ;  /* 0xf38736df21367827 */ /* 0x000fe200078e02ff */
[----:B------:R-:W-:-:S02]  /*6a40*/  LOP3.LUT R49, RZ, R49, RZ, 0x33, !PT ;  /* 0x00000031ff317212 */ /* 0x000fc400078e33ff */
[----:B------:R-:W-:Y:S01]  /*6a50*/  PRMT R59, R59, 0x9910, RZ ;  /* 0x000099103b3b7816 */ /* 0x000fe200000000ff */
[----:B------:R-:W-:Y:S01]  /*6a60*/  IMAD.MOV.U32 R2, RZ, RZ, RZ ;  /* 0x000000ffff027224 */ /* 0x000fe200078e00ff */
[----:B------:R-:W-:Y:S01]  /*6a70*/  LOP3.LUT R47, RZ, R47, RZ, 0x33, !PT ;  /* 0x0000002fff2f7212 */ /* 0x000fe200078e33ff */
[----:B------:R-:W-:Y:S02]  /*6a80*/  IMAD.MOV R62, RZ, RZ, -R60 ;  /* 0x000000ffff3e7224 */ /* 0x000fe400078e0a3c */
[----:B------:R-:W-:Y:S01]  /*6a90*/  IMAD.HI R2, R33, 0x4295915b, R2 ;  /* 0x4295915b21027827 */ /* 0x000fe200078e0202 */
[----:B------:R-:W-:Y:S02]  /*6aa0*/  SHF.R.U32.HI R3, RZ, 0x1f, R54 ;  /* 0x0000001fff037819 */ /* 0x000fe40000011636 */
[----:B------:R-:W-:Y:S01]  /*6ab0*/  PRMT R47, R47, 0x9910, RZ ;  /* 0x000099102f2f7816 */ /* 0x000fe200000000ff */
[----:B------:R-:W-:Y:S01]  /*6ac0*/  IMAD R60, R61, 0x3, RZ ;  /* 0x000000033d3c7824 */ /* 0x000fe200078e02ff */
[----:B------:R-:W-:Y:S01]  /*6ad0*/  PRMT R61, R62, 0x7710, RZ ;  /* 0x000077103e3d7816 */ /* 0x000fe200000000ff */
[----:B------:R-:W-:Y:S01]  /*6ae0*/  IMAD R59, R59, 0x3, RZ ;  /* 0x000000033b3b7824 */ /* 0x000fe200078e02ff */
[----:B------:R-:W-:Y:S01]  /*6af0*/  LEA.HI.SX32 R3, R54, R3, 0xb ;  /* 0x0000000336037211 */ /* 0x000fe200078f5aff */
[----:B------:R-:W-:-:S02]  /*6b00*/  IMAD.MOV R60, RZ, RZ, -R60 ;  /* 0x000000ffff3c7224 */ /* 0x000fc400078e0a3c */
[----:B------:R-:W-:Y:S01]  /*6b10*/  IMAD.IADD R54, R30, 0x1, R61 ;  /* 0x000000011e367824 */ /* 0x000fe200078e023d */
[----:B------:R-:W-:Y:S01]  /*6b20*/  SHF.R.U32.HI R61, RZ, 0x1f, R2 ;  /* 0x0000001fff3d7819 */ /* 0x000fe20000011602 */
[----:B------:R-:W-:Y:S01]  /*6b30*/  IMAD.MOV R59, RZ, RZ, -R59 ;  /* 0x000000ffff3b7224 */ /* 0x000fe200078e0a3b */
[----:B------:R-:W-:Y:S01]  /*6b40*/  PRMT R63, R60, 0x7710, RZ ;  /* 0x000077103c3f7816 */ /* 0x000fe200000000ff */
[----:B------:R-:W-:Y:S01]  /*6b50*/  IMAD R45, R47, R48, R45 ;  /* 0x000000302f2d7224 */ /* 0x000fe200078e022d */
[----:B------:R-:W-:Y:S01]  /*6b60*/  LOP3.LUT R60, R9, 0xff, RZ, 0xc0, !PT ;  /* 0x000000ff093c7812 */ /* 0x000fe200078ec0ff */
[----:B------:R-:W-:Y:S01]  /*6b70*/  IMAD R43, R47, R10, R43 ;  /* 0x0000000a2f2b7224 */ /* 0x000fe200078e022b */
[----:B------:R-:W-:Y:S01]  /*6b80*/  LEA.HI.SX32 R30, R2, R61, 0xf ;  /* 0x0000003d021e7211 */ /* 0x000fe200078f7aff */
[----:B------:R-:W-:Y:S01]  /*6b90*/  IMAD.IADD R52, R52, 0x1, R63 ;  /* 0x0000000134347824 */ /* 0x000fe200078e023f */
[----:B------:R-:W-:Y:S01]  /*6ba0*/  LOP3.LUT R61, R3, 0xff, RZ, 0xc0, !PT ;  /* 0x000000ff033d7812 */ /* 0x000fe200078ec0ff */
[----:B------:R-:W-:Y:S01]  /*6bb0*/  IMAD R60, R60, 0xab, RZ ;  /* 0x000000ab3c3c7824 */ /* 0x000fe200078e02ff */
[----:B------:R-:W-:-:S02]  /*6bc0*/  LOP3.LUT R2, R30, 0xffff, RZ, 0xc0, !PT ;  /* 0x0000ffff1e027812 */ /* 0x000fc400078ec0ff */
[----:B------:R-:W-:Y:S01]  /*6bd0*/  PRMT R59, R59, 0x7710, RZ ;  /* 0x000077103b3b7816 */ /* 0x000fe200000000ff */
[----:B------:R-:W-:Y:S01]  /*6be0*/  IMAD R61, R61, 0xab, RZ ;  /* 0x000000ab3d3d7824 */ /* 0x000fe200078e02ff */
[----:B------:R-:W-:Y:S01]  /*6bf0*/  SHF.R.U32.HI R60, RZ, 0x9, R60 ;  /* 0x00000009ff3c7819 */ /* 0x000fe2000001163c */
[----:B------:R-:W-:Y:S01]  /*6c00*/  IMAD R2, R2, 0xaaab, RZ ;  /* 0x0000aaab02027824 */ /* 0x000fe200078e02ff */
[----:B------:R-:W-:Y:S01]  /*6c10*/  LOP3.LUT R54, RZ, R54, RZ, 0x33, !PT ;  /* 0x00000036ff367212 */ /* 0x000fe200078e33ff */
[----:B------:R-:W-:Y:S01]  /*6c20*/  IMAD.IADD R50, R50, 0x1, R59 ;  /* 0x0000000132327824 */ /* 0x000fe200078e023b */
[----:B------:R-:W-:Y:S02]  /*6c30*/  SHF.R.U32.HI R61, RZ, 0x9, R61 ;  /* 0x00000009ff3d7819 */ /* 0x000fe4000001163d */
[----:B------:R-:W-:Y:S01]  /*6c40*/  PRMT R59, R60, 0x9910, RZ ;  /* 0x000099103c3b7816 */ /* 0x000fe200000000ff */
[----:B------:R-:W-:Y:S01]  /*6c50*/  IMAD.HI R60, R33, 0x3b202b47, RZ ;  /* 0x3b202b47213c7827 */ /* 0x000fe200078e02ff */
[----:B------:R-:W-:-:S02]  /*6c60*/  PRMT R61, R61, 0x9910, RZ ;  /* 0x000099103d3d7816 */ /* 0x000fc400000000ff */
[----:B------:R-:W-:Y:S01]  /*6c70*/  SHF.R.U32.HI R2, RZ, 0x11, R2 ;  /* 0x00000011ff027819 */ /* 0x000fe20000011602 */
[----:B------:R-:W-:Y:S01]  /*6c80*/  IMAD R59, R59, 0x3, RZ ;  /* 0x000000033b3b7824 */ /* 0x000fe200078e02ff */
[----:B------:R-:W-:Y:S01]  /*6c90*/  PRMT R54, R54, 0x9910, RZ ;  /* 0x0000991036367816 */ /* 0x000fe200000000ff */
[----:B------:R-:W-:Y:S01]  /*6ca0*/  IMAD.MOV.U32 R33, RZ, RZ, R61 ;  /* 0x000000ffff217224 */ /* 0x000fe200078e003d */
[----:B------:R-:W-:Y:S01]  /*6cb0*/  PRMT R2, R2, 0x9910, RZ ;  /* 0x0000991002027816 */ /* 0x000fe200000000ff */
[----:B------:R-:W-:Y:S01]  /*6cc0*/  IMAD.MOV R62, RZ, RZ, -R59 ;  /* 0x000000ffff3e7224 */ /* 0x000fe200078e0a3b */
[----:B------:R-:W-:Y:S01]  /*6cd0*/  SHF.R.U32.HI R61, RZ, 0x1f, R60 ;  /* 0x0000001fff3d7819 */ /* 0x000fe2000001163c */
[----:B------:R-:W-:Y:S01]  /*6ce0*/  IMAD R59, R33, 0x3, RZ ;  /* 0x00000003213b7824 */ /* 0x000fe200078e02ff */
[----:B------:R-:W-:Y:S01]  /*6cf0*/  LOP3.LUT R52, RZ, R52, RZ, 0x33, !PT ;  /* 0x00000034ff347212 */ /* 0x000fe200078e33ff */
[----:B------:R-:W-:Y:S01]  /*6d00*/  IMAD R33, R2, 0x3, RZ ;  /* 0x0000000302217824 */ /* 0x000fe200078e02ff */
[----:B------:R-:W-:Y:S01]  /*6d10*/  LEA.HI.SX32 R2, R60, R61, 0x4 ;  /* 0x0000003d3c027211 */ /* 0x000fe200078f22ff */
[----:B------:R-:W-:Y:S01]  /*6d20*/  IMAD.MOV R61, RZ, RZ, -R59 ;  /* 0x000000ffff3d7224 */ /* 0x000fe200078e0a3b */
[----:B------:R-:W-:Y:S01]  /*6d30*/  PRMT R60, R62, 0x7710, RZ ;  /* 0x000077103e3c7816 */ /* 0x000fe200000000ff */
[----:B------:R-:W-:-:S04]  /*6d40*/  IMAD.MOV R59, RZ, RZ, -R33 ;  /* 0x000000ffff3b7224 */ /* 0x000fc800078e0a21 */
[----:B------:R-:W-:Y:S01]  /*6d50*/  IMAD.IADD R33, R9, 0x1, R60 ;  /* 0x0000000109217824 */ /* 0x000fe200078e023c */
[----:B------:R-:W-:Y:S02]  /*6d60*/  PRMT R9, R49, 0x9910, RZ ;  /* 0x0000991031097816 */ /* 0x000fe400000000ff */
[----:B------:R-:W-:Y:S02]  /*6d70*/  PRMT R49, R59, 0x7710, RZ ;  /* 0x000077103b317816 */ /* 0x000fe400000000ff */
[----:B------:R-:W-:Y:S01]  /*6d80*/  PRMT R60, R61, 0x7710, RZ ;  /* 0x000077103d3c7816 */ /* 0x000fe200000000ff */
[C---:B------:R-:W-:Y:S01]  /*6d90*/  IMAD R53, R9.reuse, R48, R53 ;  /* 0x0000003009357224 */ /* 0x040fe200078e0235 */
[----:B------:R-:W-:Y:S01]  /*6da0*/  PRMT R59, R52, 0x9910, RZ ;  /* 0x00009910343b7816 */ /* 0x000fe200000000ff */
[C---:B------:R-:W-:Y:S02]  /*6db0*/  IMAD R55, R9.reuse, R10, R55 ;  /* 0x0000000a09377224 */ /* 0x040fe400078e0237 */
[----:B------:R-:W-:-:S02]  /*6dc0*/  IMAD R4, R9, R11, R4 ;  /* 0x0000000b09047224 */ /* 0x000fc400078e0204 */
[C---:B------:R-:W-:Y:S02]  /*6dd0*/  IMAD R57, R9.reuse, R12, R57 ;  /* 0x0000000c09397224 */ /* 0x040fe400078e0239 */
[----:B------:R-:W-:Y:S01]  /*6de0*/  IMAD R9, R9, R13, R6 ;  /* 0x0000000d09097224 */ /* 0x000fe200078e0206 */
[----:B------:R-:W-:Y:S01]  /*6df0*/  LOP3.LUT R6, RZ, R50, RZ, 0x33, !PT ;  /* 0x00000032ff067212 */ /* 0x000fe200078e33ff */
[----:B------:R-:W-:Y:S01]  /*6e00*/  IMAD.IADD R30, R30, 0x1, R49 ;  /* 0x000000011e1e7824 */ /* 0x000fe200078e0231 */
[----:B------:R-:W-:Y:S01]  /*6e10*/  LOP3.LUT R49, RZ, R33, RZ, 0x33, !PT ;  /* 0x00000021ff317212 */ /* 0x000fe200078e33ff */
[C---:B------:R-:W-:Y:S02]  /*6e20*/  IMAD R50, R47.reuse, R11, R32 ;  /* 0x0000000b2f327224 */ /* 0x040fe400078e0220 */
[----:B------:R-:W-:Y:S01]  /*6e30*/  IMAD R61, R47, R12, R37 ;  /* 0x0000000c2f3d7224 */ /* 0x000fe200078e0225 */
[----:B------:R-:W-:Y:S01]  /*6e40*/  LOP3.LUT R49, R49, 0xffff, RZ, 0xc0, !PT ;  /* 0x0000ffff31317812 */ /* 0x000fe200078ec0ff */
[----:B------:R-:W-:Y:S01]  /*6e50*/  IMAD.MOV.U32 R33, RZ, RZ, R54 ;  /* 0x000000ffff217224 */ /* 0x000fe200078e0036 */
[----:B------:R-:W-:Y:S01]  /*6e60*/  LOP3.LUT R30, RZ, R30, RZ, 0x33, !PT ;  /* 0x0000001eff1e7212 */ /* 0x000fe200078e33ff */
[----:B------:R-:W-:Y:S01]  /*6e70*/  IMAD R47, R47, R13, R34 ;  /* 0x0000000d2f2f7224 */ /* 0x000fe200078e0222 */
[----:B------:R-:W-:Y:S01]  /*6e80*/  LOP3.LUT R34, R6, 0xffff, RZ, 0xc0, !PT ;  /* 0x0000ffff06227812 */ /* 0x000fe200078ec0ff */
[----:B------:R-:W-:Y:S01]  /*6e90*/  IMAD.IADD R3, R3, 0x1, R60 ;  /* 0x0000000103037824 */ /* 0x000fe200078e023c */
[----:B------:R-:W-:Y:S01]  /*6ea0*/  PRMT R30, R30, 0x9910, RZ ;  /* 0x000099101e1e7816 */ /* 0x000fe200000000ff */
[C---:B------:R-:W-:Y:S01]  /*6eb0*/  IMAD R32, R33.reuse, R12, R7 ;  /* 0x0000000c21207224 */ /* 0x040fe200078e0207 */
[----:B------:R-:W-:Y:S01]  /*6ec0*/  PRMT R7, R34, 0x8880, RZ ;  /* 0x0000888022077816 */ /* 0x000fe200000000ff */
[-C--:B------:R-:W-:Y:S01]  /*6ed0*/  IMAD R6, R33, R48.reuse, R5 ;  /* 0x0000003021067224 */ /* 0x080fe200078e0205 */
[----:B------:R-:W-:Y:S01]  /*6ee0*/  PRMT R34, R49, 0x8880, RZ ;  /* 0x0000888031227816 */ /* 0x000fe200000000ff */
[----:B------:R-:W-:-:S02]  /*6ef0*/  IMAD R49, R59, R48, R41 ;  /* 0x000000303b317224 */ /* 0x000fc400078e0229 */
[C---:B------:R-:W-:Y:S02]  /*6f00*/  IMAD R35, R59.reuse, R10, R35 ;  /* 0x0000000a3b237224 */ /* 0x040fe400078e0223 */
[C---:B------:R-:W-:Y:S02]  /*6f10*/  IMAD R36, R59.reuse, R11, R36 ;  /* 0x0000000b3b247224 */ /* 0x040fe400078e0224 */
[C---:B------:R-:W-:Y:S02]  /*6f20*/  IMAD R5, R59.reuse, R12, R39 ;  /* 0x0000000c3b057224 */ /* 0x040fe400078e0227 */
[----:B------:R-:W-:Y:S01]  /*6f30*/  IMAD R59, R59, R13, R38 ;  /* 0x0000000d3b3b7224 */ /* 0x000fe200078e0226 */
[----:B------:R-:W-:Y:S01]  /*6f40*/  LOP3.LUT R38, RZ, R3, RZ, 0x33, !PT ;  /* 0x00000003ff267212 */ /* 0x000fe200078e33ff */
[----:B------:R-:W-:Y:S02]  /*6f50*/  IMAD R51, R33, R10, R51 ;  /* 0x0000000a21337224 */ /* 0x000fe400078e0233 */
[----:B------:R-:W-:Y:S01]  /*6f60*/  IMAD R37, R7, R46, R45 ;  /* 0x0000002e07257224 */ /* 0x000fe200078e022d */
[----:B------:R-:W-:Y:S01]  /*6f70*/  LOP3.LUT R38, R38, 0xffff, RZ, 0xc0, !PT ;  /* 0x0000ffff26267812 */ /* 0x000fe200078ec0ff */
[----:B------:R-:W-:-:S02]  /*6f80*/  IMAD R31, R30, R10, R31 ;  /* 0x0000000a1e1f7224 */ /* 0x000fc400078e021f */
[CC--:B------:R-:W-:Y:S01]  /*6f90*/  IMAD R0, R33.reuse, R11.reuse, R0 ;  /* 0x0000000b21007224 */ /* 0x0c0fe200078e0200 */
[----:B------:R-:W-:Y:S01]  /*6fa0*/  PRMT R38, R38, 0x8880, RZ ;  /* 0x0000888026267816 */ /* 0x000fe200000000ff */
[----:B------:R-:W-:Y:S02]  /*6fb0*/  VIADD R45, R2, 0xffffffff ;  /* 0xffffffff022d7836 */ /* 0x000fe40000000000 */
[----:B------:R-:W-:Y:S02]  /*6fc0*/  IMAD R24, R30, R11, R24 ;  /* 0x0000000b1e187224 */ /* 0x000fe400078e0218 */
[----:B------:R-:W-:Y:S02]  /*6fd0*/  IMAD.MOV.U32 R10, RZ, RZ, R38 ;  /* 0x000000ffff0a7224 */ /* 0x000fe400078e0026 */
[----:B------:R-:W-:Y:S02]  /*6fe0*/  IMAD R33, R33, R13, R8 ;  /* 0x0000000d21217224 */ /* 0x000fe400078e0208 */
[----:B------:R-:W-:-:S02]  /*6ff0*/  IMAD R41, R7, R14, R43 ;  /* 0x0000000e07297224 */ /* 0x000fc400078e022b */
[C---:B------:R-:W-:Y:S02]  /*7000*/  IMAD R8, R7.reuse, R15, R50 ;  /* 0x0000000f07087224 */ /* 0x040fe400078e0232 */
[C---:B------:R-:W-:Y:S02]  /*7010*/  IMAD R61, R7.reuse, R56, R61 ;  /* 0x00000038073d7224 */ /* 0x040fe400078e023d */
[----:B------:R-:W-:Y:S02]  /*7020*/  IMAD R3, R7, R58, R47 ;  /* 0x0000003a07037224 */ /* 0x000fe400078e022f */
[C---:B------:R-:W-:Y:S02]  /*7030*/  IMAD R25, R30.reuse, R48, R25 ;  /* 0x000000301e197224 */ /* 0x040fe400078e0219 */
[C---:B------:R-:W-:Y:S02]  /*7040*/  IMAD R19, R30.reuse, R12, R19 ;  /* 0x0000000c1e137224 */ /* 0x040fe400078e0213 */
[----:B------:R-:W-:-:S02]  /*7050*/  IMAD R13, R30, R13, R18 ;  /* 0x0000000d1e0d7224 */ /* 0x000fc400078e0212 */
[----:B------:R-:W-:Y:S02]  /*7060*/  IMAD R7, R34, R58, R9 ;  /* 0x0000003a22077224 */ /* 0x000fe400078e0209 */
[C---:B------:R-:W-:Y:S02]  /*7070*/  IMAD R43, R45.reuse, R46, R49 ;  /* 0x0000002e2d2b7224 */ /* 0x040fe400078e0231 */
[----:B------:R-:W-:Y:S02]  /*7080*/  IMAD R9, R45, R56, R5 ;  /* 0x000000382d097224 */ /* 0x000fe400078e0205 */
[----:B------:R-:W-:Y:S02]  /*7090*/  IMAD R24, R10, R15, R24 ;  /* 0x0000000f0a187224 */ /* 0x000fe400078e0218 */
[C---:B------:R-:W-:Y:S02]  /*70a0*/  IMAD R53, R34.reuse, R46, R53 ;  /* 0x0000002e22357224 */ /* 0x040fe400078e0235 */
[----:B------:R-:W-:-:S02]  /*70b0*/  IMAD R39, R34, R14, R55 ;  /* 0x0000000e22277224 */ /* 0x000fc400078e0237 */
[----:B------:R-:W-:Y:S02]  /*70c0*/  IMAD R57, R34, R56, R57 ;  /* 0x0000003822397224 */ /* 0x000fe400078e0239 */
[C---:B------:R-:W-:Y:S02]  /*70d0*/  IMAD R47, R45.reuse, R14, R35 ;  /* 0x0000000e2d2f7224 */ /* 0x040fe400078e0223 */
[C---:B------:R-:W-:Y:S02]  /*70e0*/  IMAD R2, R45.reuse, R15, R36 ;  /* 0x0000000f2d027224 */ /* 0x040fe400078e0224 */
[----:B------:R-:W-:Y:S02]  /*70f0*/  IMAD R5, R45, R58, R59 ;  /* 0x0000003a2d057224 */ /* 0x000fe400078e023b */
[C---:B------:R-:W-:Y:S02]  /*7100*/  IMAD R51, R27.reuse, R14, R51 ;  /* 0x0000000e1b337224 */ /* 0x040fe400078e0233 */
[----:B------:R-:W-:-:S02]  /*7110*/  IMAD R67, R27, R58, R33 ;  /* 0x0000003a1b437224 */ /* 0x000fc400078e0221 */
[-C--:B------:R-:W-:Y:S02]  /*7120*/  IMAD R4, R34, R15.reuse, R4 ;  /* 0x0000000f22047224 */ /* 0x080fe400078e0204 */
[CC--:B------:R-:W-:Y:S02]  /*7130*/  IMAD R35, R27.reuse, R46.reuse, R6 ;  /* 0x0000002e1b237224 */ /* 0x0c0fe400078e0206 */
[C---:B------:R-:W-:Y:S02]  /*7140*/  IMAD R45, R10.reuse, R46, R25 ;  /* 0x0000002e0a2d7224 */ /* 0x040fe400078e0219 */
[----:B------:R-:W-:Y:S02]  /*7150*/  IMAD R55, R10, R14, R31 ;  /* 0x0000000e0a377224 */ /* 0x000fe400078e021f */
[C---:B------:R-:W-:Y:S02]  /*7160*/  IMAD R0, R27.reuse, R15, R0 ;  /* 0x0000000f1b007224 */ /* 0x040fe400078e0200 */
[----:B------:R-:W-:-:S02]  /*7170*/  IMAD R63, R27, R56, R32 ;  /* 0x000000381b3f7224 */ /* 0x000fc400078e0220 */
[C---:B------:R-:W-:Y:S02]  /*7180*/  IMAD R19, R10.reuse, R56, R19 ;  /* 0x000000380a137224 */ /* 0x040fe400078e0213 */
[----:B------:R-:W-:Y:S02]  /*7190*/  IMAD R13, R10, R58, R13 ;  /* 0x0000003a0a0d7224 */ /* 0x000fe400078e020d */
[--C-:B------:R-:W-:Y:S02]  /*71a0*/  IMAD.IADD R33, R37, 0x1, -R44.reuse ;  /* 0x0000000125217824 */ /* 0x100fe400078e0a2c */
[--C-:B------:R-:W-:Y:S02]  /*71b0*/  IMAD.IADD R25, R43, 0x1, -R44.reuse ;  /* 0x000000012b197824 */ /* 0x100fe400078e0a2c */
[----:B------:R-:W-:Y:S02]  /*71c0*/  IMAD.IADD R65, R24, 0x1, -R21 ;  /* 0x0000000118417824 */ /* 0x000fe400078e0a15 */
[----:B------:R-:W-:-:S02]  /*71d0*/  IMAD.IADD R31, R53, 0x1, -R44 ;  /* 0x00000001351f7824 */ /* 0x000fc400078e0a2c */
[--C-:B------:R-:W-:Y:S02]  /*71e0*/  IMAD.IADD R43, R51, 0x1, -R20.reuse ;  /* 0x00000001332b7824 */ /* 0x100fe400078e0a14 */
[----:B------:R-:W-:Y:S02]  /*71f0*/  IMAD.IADD R37, R47, 0x1, -R20 ;  /* 0x000000012f257824 */ /* 0x000fe400078e0a14 */
[----:B------:R-:W-:Y:S02]  /*7200*/  IMAD.IADD R59, R57, 0x1, -R40 ;  /* 0x00000001393b7824 */ /* 0x000fe400078e0a28 */
[--C-:B------:R-:W-:Y:S02]  /*7210*/  IMAD.IADD R67, R67, 0x1, -R42.reuse ;  /* 0x0000000143437824 */ /* 0x100fe400078e0a2a */
[--C-:B------:R-:W-:Y:S02]  /*7220*/  IMAD.IADD R30, R3, 0x1, -R42.reuse ;  /* 0x00000001031e7824 */ /* 0x100fe400078e0a2a */
[----:B------:R-:W-:-:S02]  /*7230*/  IMAD.IADD R24, R7, 0x1, -R42 ;  /* 0x0000000107187824 */ /* 0x000fc400078e0a2a */
[----:B------:R-:W-:Y:S02]  /*7240*/  IMAD.IADD R32, R5, 0x1, -R42 ;  /* 0x0000000105207824 */ /* 0x000fe400078e0a2a */
[--C-:B------:R-:W-:Y:S02]  /*7250*/  IMAD.IADD R35, R35, 0x1, -R44.reuse ;  /* 0x0000000123237824 */ /* 0x100fe400078e0a2c */
[----:B------:R-:W-:Y:S02]  /*7260*/  IMAD.IADD R45, R45, 0x1, -R44 ;  /* 0x000000012d2d7824 */ /* 0x000fe400078e0a2c */
[--C-:B------:R-:W-:Y:S02]  /*7270*/  IMAD.IADD R41, R41, 0x1, -R20.reuse ;  /* 0x0000000129297824 */ /* 0x100fe400078e0a14 */
[--C-:B------:R-:W-:Y:S02]  /*7280*/  IMAD.IADD R39, R39, 0x1, -R20.reuse ;  /* 0x0000000127277824 */ /* 0x100fe400078e0a14 */
[----:B------:R-:W-:-:S02]  /*7290*/  IMAD.IADD R55, R55, 0x1, -R20 ;  /* 0x0000000137377824 */ /* 0x000fc400078e0a14 */
[--C-:B------:R-:W-:Y:S02]  /*72a0*/  IMAD.IADD R53, R0, 0x1, -R21.reuse ;  /* 0x0000000100357824 */ /* 0x100fe400078e0a15 */
[--C-:B------:R-:W-:Y:S02]  /*72b0*/  IMAD.IADD R51, R8, 0x1, -R21.reuse ;  /* 0x0000000108337824 */ /* 0x100fe400078e0a15 */
[--C-:B------:R-:W-:Y:S02]  /*72c0*/  IMAD.IADD R49, R4, 0x1, -R21.reuse ;  /* 0x0000000104317824 */ /* 0x100fe400078e0a15 */
[----:B------:R-:W-:Y:S02]  /*72d0*/  IMAD.IADD R47, R2, 0x1, -R21 ;  /* 0x00000001022f7824 */ /* 0x000fe400078e0a15 */
[--C-:B------:R-:W-:Y:S02]  /*72e0*/  IMAD.IADD R63, R63, 0x1, -R40.reuse ;  /* 0x000000013f3f7824 */ /* 0x100fe400078e0a28 */
[----:B------:R-:W-:-:S02]  /*72f0*/  IMAD.IADD R61, R61, 0x1, -R40 ;  /* 0x000000013d3d7824 */ /* 0x000fc400078e0a28 */
[--C-:B------:R-:W-:Y:S02]  /*7300*/  IMAD.IADD R57, R9, 0x1, -R40.reuse ;  /* 0x0000000109397824 */ /* 0x100fe400078e0a28 */
[----:B------:R-:W-:Y:S02]  /*7310*/  IMAD.IADD R69, R19, 0x1, -R40 ;  /* 0x0000000113457824 */ /* 0x000fe400078e0a28 */
[----:B------:R-:W-:Y:S01]  /*7320*/  IMAD.IADD R42, R13, 0x1, -R42 ;  /* 0x000000010d2a7824 */ /* 0x000fe200078e0a2a */
[----:B------:R-:W-:Y:S06]  /*7330*/  @!P0 BRA `(.L_x_16) ;  /* 0x0000000800188947 */ /* 0x000fec0003800000 */
[----:B------:R-:W-:-:S07]  /*7340*/  IMAD.MOV.U32 R0, RZ, RZ, RZ ;  /* 0x000000ffff007224 */ /* 0x000fce00078e00ff */
.L_x_20:
        /* <DEDUP_REMOVED lines=129> */
.L_x_18:
[----:B------:R-:W-:Y:S05]  /*7b60*/  BSYNC.RELIABLE B0 ;  /* 0x0000000000007941 */ /* 0x000fea0003800100 */
.L_x_17:
[----:B------:R-:W-:-:S05]  /*7b70*/  VIADD R0, R0, 0x1 ;  /* 0x0000000100007836 */ /* 0x000fca0000000000 */
[----:B------:R-:W-:-:S13]  /*7b80*/  ISETP.NE.AND P0, PT, R0, R29, PT ;  /* 0x0000001d0000720c */ /* 0x000fda0003f05270 */
[----:B------:R-:W-:Y:S05]  /*7b90*/  @P0 BRA `(.L_x_20) ;  /* 0xfffffff400ec0947 */ /* 0x000fea000383ffff */
.L_x_16:
[----:B------:R-:W-:Y:S01]  /*7ba0*/  ISETP.NE.AND P0, PT, R29, R28, PT ;  /* 0x0000001c1d00720c */ /* 0x000fe20003f05270 */
[----:B------:R-:W-:Y:S01]  /*7bb0*/  BSSY.RECONVERGENT B6, `(.L_x_21) ;  /* 0x000001f000067945 */ /* 0x000fe20003800200 */
[----:B------:R-:W-:Y:S02]  /*7bc0*/  IMAD.MOV.U32 R34, RZ, RZ, R28 ;  /* 0x000000ffff227224 */ /* 0x000fe400078e001c */
[----:B------:R-:W-:Y:S02]  /*7bd0*/  IMAD.MOV.U32 R18, RZ, RZ, R16 ;  /* 0x000000ffff127224 */ /* 0x000fe400078e0010 */
[----:B------:R-:W-:-:S07]  /*7be0*/  IMAD.MOV.U32 R19, RZ, RZ, R17 ;  /* 0x000000ffff137224 */ /* 0x000fce00078e0011 */
[----:B------:R-:W-:Y:S05]  /*7bf0*/  @P0 BRA `(.L_x_22) ;  /* 0x0000000000680947 */ /* 0x000fea0003800000 */
[----:B------:R-:W-:Y:S01]  /*7c00*/  MOV R2, 0x0 ;  /* 0x0000000000027802 */ /* 0x000fe20000000f00 */
[----:B------:R-:W-:-:S04]  /*7c10*/  IMAD.SHL.U32 R34, R28, 0x2, RZ ;  /* 0x000000021c227824 */ /* 0x000fc800078e00ff */
[----:B------:R-:W-:Y:S01]  /*7c20*/  IMAD.WIDE R4, R34, 0x8, RZ ;  /* 0x0000000822047825 */ /* 0x000fe200078e02ff */
[----:B------:R-:W0:Y:S06]  /*7c30*/  LDC.64 R2, c[0x4][R2] ;  /* 0x0100000002027b82 */ /* 0x000e2c0000000a00 */
[----:B------:R-:W-:-:S07]  /*7c40*/  LEPC R20, `(.L_x_23) ;  /* 0x000000001014794e */ /* 0x000fce0000000000 */
[----:B0-----:R-:W-:Y:S05]  /*7c50*/  CALL.ABS.NOINC R2 ;  /* 0x0000000002007343 */ /* 0x001fea0003c00000 */
.L_x_23:
[----:B------:R-:W-:Y:S01]  /*7c60*/  ISETP.NE.AND P0, PT, R28, RZ, PT ;  /* 0x000000ff1c00720c */ /* 0x000fe20003f05270 */
[----:B------:R-:W-:Y:S02]  /*7c70*/  IMAD.MOV.U32 R18, RZ, RZ, R4 ;  /* 0x000000ffff127224 */ /* 0x000fe400078e0004 */
[----:B------:R-:W-:-:S10]  /*7c80*/  IMAD.MOV.U32 R19, RZ, RZ, R5 ;  /* 0x000000ffff137224 */ /* 0x000fd400078e0005 */
[----:B------:R-:W-:Y:S05]  /*7c90*/  @!P0 BRA `(.L_x_22) ;  /* 0x0000000000408947 */ /* 0x000fea0003800000 */
[----:B------:R-:W-:Y:S02]  /*7ca0*/  IMAD.MOV.U32 R9, RZ, RZ, RZ ;  /* 0x000000ffff097224 */ /* 0x000fe400078e00ff */
[----:B------:R-:W-:Y:S02]  /*7cb0*/  IMAD.MOV.U32 R11, RZ, RZ, RZ ;  /* 0x000000ffff0b7224 */ /* 0x000fe400078e00ff */
[----:B------:R-:W-:-:S07]  /*7cc0*/  IMAD.WIDE R2, R28, 0x8, RZ ;  /* 0x000000081c027825 */ /* 0x000fce00078e02ff */
.L_x_24:
        /* <DEDUP_REMOVED lines=13> */
.L_x_22:
[----:B------:R-:W-:Y:S05]  /*7da0*/  BSYNC.RECONVERGENT B6 ;  /* 0x0000000000067941 */ /* 0x000fea0003800200 */
.L_x_21:
[----:B------:R-:W-:Y:S01]  /*7db0*/  MOV R2, 0x0 ;  /* 0x0000000000027802 */ /* 0x000fe20000000f00 */
[----:B0-----:R-:W-:Y:S02]  /*7dc0*/  IMAD.MOV.U32 R4, RZ, RZ, 0x64 ;  /* 0x00000064ff047424 */ /* 0x001fe400078e00ff */
[----:B------:R-:W-:-:S03]  /*7dd0*/  IMAD.MOV.U32 R5, RZ, RZ, RZ ;  /* 0x000000ffff057224 */ /* 0x000fc600078e00ff */
[----:B------:R-:W0:Y:S04]  /*7de0*/  LDC.64 R2, c[0x4][R2] ;  /* 0x0100000002027b82 */ /* 0x000e280000000a00 */
[----:B------:R-:W-:-:S07]  /*7df0*/  LEPC R20, `(.L_x_25) ;  /* 0x000000001014794e */ /* 0x000fce0000000000 */
[----:B0-----:R-:W-:Y:S05]  /*7e00*/  CALL.ABS.NOINC R2 ;  /* 0x0000000002007343 */ /* 0x001fea0003c00000 */
.L_x_25:
[C---:B------:R-:W-:Y:S01]  /*7e10*/  R2UR UR8, R22.reuse ;  /* 0x00000000160872ca */ /* 0x040fe200000e0000 */
[----:B------:R-:W-:Y:S01]  /*7e20*/  IMAD.MOV.U32 R28, RZ, RZ, R34 ;  /* 0x000000ffff1c7224 */ /* 0x000fe200078e0022 */
[C---:B------:R-:W-:Y:S01]  /*7e30*/  R2UR UR9, R23.reuse ;  /* 0x00000000170972ca */ /* 0x040fe200000e0000 */
[----:B------:R-:W-:Y:S01]  /*7e40*/  IMAD.MOV.U32 R16, RZ, RZ, R18 ;  /* 0x000000ffff107224 */ /* 0x000fe200078e0012 */
[C---:B------:R-:W-:Y:S01]  /*7e50*/  R2UR UR6, R22.reuse ;  /* 0x00000000160672ca */ /* 0x040fe200000e0000 */
[----:B------:R-:W-:Y:S01]  /*7e60*/  IMAD.MOV.U32 R17, RZ, RZ, R19 ;  /* 0x000000ffff117224 */ /* 0x000fe200078e0013 */
[C---:B------:R-:W-:Y:S02]  /*7e70*/  R2UR UR7, R23.reuse ;  /* 0x00000000170772ca */ /* 0x040fe400000e0000 */
[----:B------:R-:W-:Y:S02]  /*7e80*/  R2UR UR10, R22 ;  /* 0x00000000160a72ca */ /* 0x000fe400000e0000 */
[----:B------:R-:W-:-:S02]  /*7e90*/  R2UR UR11, R23 ;  /* 0x00000000170b72ca */ /* 0x000fc400000e0000 */
[C---:B------:R-:W-:Y:S02]  /*7ea0*/  R2UR UR12, R22.reuse ;  /* 0x00000000160c72ca */ /* 0x040fe400000e0000 */
[C---:B------:R-:W-:Y:S01]  /*7eb0*/  R2UR UR13, R23.reuse ;  /* 0x00000000170d72ca */ /* 0x040fe200000e0000 */
[----:B------:R-:W-:Y:S01]  /*7ec0*/  ST.E.U8 desc[UR8][R4.64+0x1c], R41 ;  /* 0x00001c2904007985 */ /* 0x000fe2000c101108 */
[--C-:B------:R-:W-:Y:S02]  /*7ed0*/  SHF.R.U32.HI R7, RZ, 0x10, R31.reuse ;  /* 0x00000010ff077819 */ /* 0x100fe4000001161f */
[----:B------:R-:W-:Y:S01]  /*7ee0*/  SHF.R.U32.HI R3, RZ, 0x18, R31 ;  /* 0x00000018ff037819 */ /* 0x000fe2000001161f */
[----:B------:R-:W-:Y:S01]  /*7ef0*/  ST.E.U8 desc[UR6][R4.64+0x4], R45 ;  /* 0x0000042d04007985 */ /* 0x000fe2000c101106 */
[C---:B------:R-:W-:Y:S02]  /*7f00*/  R2UR UR4, R22.reuse ;  /* 0x00000000160472ca */ /* 0x040fe400000e0000 */
[----:B------:R-:W-:Y:S01]  /*7f10*/  R2UR UR5, R23 ;  /* 0x00000000170572ca */ /* 0x000fe200000e0000 */
[----:B------:R0:W-:Y:S01]  /*7f20*/  ST.E.U8 desc[UR8][R4.64+0x2], R7 ;  /* 0x0000020704007985 */ /* 0x0001e2000c101108 */
[----:B------:R-:W-:-:S02]  /*7f30*/  R2UR UR14, R22 ;  /* 0x00000000160e72ca */ /* 0x000fc400000e0000 */
[C---:B------:R-:W-:Y:S01]  /*7f40*/  R2UR UR15, R23.reuse ;  /* 0x00000000170f72ca */ /* 0x040fe200000e0000 */
[----:B------:R1:W-:Y:S01]  /*7f50*/  ST.E.U8 desc[UR6][R4.64+0x3], R3 ;  /* 0x0000030304007985 */ /* 0x0003e2000c101106 */
[----:B------:R-:W-:Y:S02]  /*7f60*/  R2UR UR16, R22 ;  /* 0x00000000161072ca */ /* 0x000fe400000e0000 */
[----:B------:R-:W-:Y:S01]  /*7f70*/  R2UR UR17, R23 ;  /* 0x00000000171172ca */ /* 0x000fe200000e0000 */
[----:B------:R-:W-:Y:S01]  /*7f80*/  ST.E.U8 desc[UR12][R4.64+0xc], R35 ;  /* 0x00000c2304007985 */ /* 0x000fe2000c10110c */
[----:B------:R-:W-:Y:S02]  /*7f90*/  SHF.R.U32.HI R9, RZ, 0x8, R31 ;  /* 0x00000008ff097819 */ /* 0x000fe4000001161f */
[----:B------:R-:W-:Y:S01]  /*7fa0*/  SHF.R.U32.HI R11, RZ, 0x10, R45 ;  /* 0x00000010ff0b7819 */ /* 0x000fe2000001162d */
[----:B------:R-:W-:Y:S01]  /*7fb0*/  ST.E.U8 desc[UR4][R4.64], R31 ;  /* 0x0000001f04007985 */ /* 0x000fe2000c101104 */
[----:B0-----:R-:W-:-:S02]  /*7fc0*/  SHF.R.U32.HI R7, RZ, 0x18, R33 ;  /* 0x00000018ff077819 */ /* 0x001fc40000011621 */
[--C-:B------:R-:W-:Y:S01]  /*7fd0*/  SHF.R.U32.HI R13, RZ, 0x8, R45.reuse ;  /* 0x00000008ff0d7819 */ /* 0x100fe2000001162d */
[----:B------:R0:W-:Y:S01]  /*7fe0*/  ST.E.U8 desc[UR10][R4.64+0x1], R9 ;  /* 0x0000010904007985 */ /* 0x0001e2000c10110a */
[----:B-1----:R-:W-:Y:S02]  /*7ff0*/  SHF.R.U32.HI R3, RZ, 0x18, R45 ;  /* 0x00000018ff037819 */ /* 0x002fe4000001162d */
[----:B------:R-:W-:Y:S01]  /*8000*/  R2UR UR18, R22 ;  /* 0x00000000161272ca */ /* 0x000fe200000e0000 */
[----:B------:R1:W-:Y:S01]  /*8010*/  ST.E.U8 desc[UR8][R4.64+0xb], R7 ;  /* 0x00000b0704007985 */ /* 0x0003e2000c101108 */
[----:B------:R-:W-:Y:S02]  /*8020*/  R2UR UR19, R23 ;  /* 0x00000000171372ca */ /* 0x000fe400000e0000 */
[----:B------:R-:W-:Y:S01]  /*8030*/  SHF.R.U32.HI R15, RZ, 0x10, R25 ;  /* 0x00000010ff0f7819 */ /* 0x000fe20000011619 */
        /* <DEDUP_REMOVED lines=8> */
[--C-:B0-----:R-:W-:Y:S02]  /*80c0*/  SHF.R.U32.HI R11, RZ, 0x18, R35.reuse ;  /* 0x00000018ff0b7819 */ /* 0x101fe40000011623 */
[----:B-1----:R-:W-:Y:S01]  /*80d0*/  SHF.R.U32.HI R13, RZ, 0x10, R35 ;  /* 0x00000010ff0d7819 */ /* 0x002fe20000011623 */
[----:B------:R0:W-:Y:S01]  /*80e0*/  ST.E.U8 desc[UR6][R4.64+0x9], R3 ;  /* 0x0000090304007985 */ /* 0x0001e2000c101106 */
[----:B--2---:R-:W-:-:S03]  /*80f0*/  SHF.R.U32.HI R9, RZ, 0x18, R25 ;  /* 0x00000018ff097819 */ /* 0x004fc60000011619 */
[----:B------:R1:W-:Y:S01]  /*8100*/  ST.E.U8 desc[UR14][R4.64+0xf], R11 ;  /* 0x00000f0b04007985 */ /* 0x0003e2000c10110e */
[----:B---3--:R-:W-:-:S03]  /*8110*/  SHF.R.U32.HI R7, RZ, 0x10, R39 ;  /* 0x00000010ff077819 */ /* 0x008fc60000011627 */
        /* <DEDUP_REMOVED lines=9> */
[----:B-1----:R-:W-:Y:S01]  /*81b0*/  SHF.R.U32.HI R15, RZ, 0x10, R55 ;  /* 0x00000010ff0f7819 */ /* 0x002fe20000011637 */
        /* <DEDUP_REMOVED lines=10> */
[--C-:B--2---:R-:W-:Y:S02]  /*8260*/  SHF.R.U32.HI R13, RZ, 0x18, R43.reuse ;  /* 0x00000018ff0d7819 */ /* 0x104fe4000001162b */
[----:B---3--:R-:W-:Y:S01]  /*8270*/  SHF.R.U32.HI R15, RZ, 0x10, R43 ;  /* 0x00000010ff0f7819 */ /* 0x008fe2000001162b */
        /* <DEDUP_REMOVED lines=10> */
[--C-:B-1----:R-:W-:Y:S02]  /*8320*/  SHF.R.U32.HI R13, RZ, 0x18, R49.reuse ;  /* 0x00000018ff0d7819 */ /* 0x102fe40000011631 */
[----:B---3--:R-:W-:Y:S01]  /*8330*/  SHF.R.U32.HI R15, RZ, 0x10, R49 ;  /* 0x00000010ff0f7819 */ /* 0x008fe20000011631 */
[----:B------:R1:W-:Y:S01]  /*8340*/  ST.E.U8 desc[UR10][R4.64+0x26], R9 ;  /* 0x0000260904007985 */ /* 0x0003e2000c10110a */
[----:B--2---:R-:W-:-:S03]  /*8350*/  SHF.R.U32.HI R7, RZ, 0x18, R65 ;  /* 0x00000018ff077819 */ /* 0x004fc60000011641 */
[----:B------:R2:W-:Y:S01]  /*8360*/  ST.E.U8 desc[UR12][R4.64+0x25], R11 ;  /* 0x0000250b04007985 */ /* 0x0005e2000c10110c */
[----:B0-----:R-:W-:-:S03]  /*8370*/  SHF.R.U32.HI R3, RZ, 0x8, R49 ;  /* 0x00000008ff037819 */ /* 0x001fc60000011631 */
[----:B------:R0:W-:Y:S04]  /*8380*/  ST.E.U8 desc[UR14][R4.64+0x2b], R13 ;  /* 0x00002b0d04007985 */ /* 0x0001e8000c10110e */
[----:B------:R3:W-:Y:S01]  /*8390*/  ST.E.U8 desc[UR16][R4.64+0x2a], R15 ;  /* 0x00002a0f04007985 */ /* 0x0007e2000c101110 */
[----:B-1----:R-:W-:-:S03]  /*83a0*/  SHF.R.U32.HI R9, RZ, 0x10, R65 ;  /* 0x00000010ff097819 */ /* 0x002fc60000011641 */
[----:B------:R1:W-:Y:S01]  /*83b0*/  ST.E.U8 desc[UR10][R4.64+0x2f], R7 ;  /* 0x00002f0704007985 */ /* 0x0003e2000c10110a */
[----:B--2---:R-:W-:-:S03]  /*83c0*/  SHF.R.U32.HI R11, RZ, 0x8, R65 ;  /* 0x00000008ff0b7819 */ /* 0x004fc60000011641 */
[----:B------:R2:W-:Y:S01]  /*83d0*/  ST.E.U8 desc[UR8][R4.64+0x29], R3 ;  /* 0x0000290304007985 */ /* 0x0005e2000c101108 */
[--C-:B0-----:R-:W-:Y:S02]  /*83e0*/  SHF.R.U32.HI R13, RZ, 0x18, R51.reuse ;  /* 0x00000018ff0d7819 */ /* 0x101fe40000011633 */
[----:B---3--:R-:W-:Y:S01]  /*83f0*/  SHF.R.U32.HI R15, RZ, 0x10, R51 ;  /* 0x00000010ff0f7819 */ /* 0x008fe20000011633 */
[----:B------:R0:W-:Y:S01]  /*8400*/  ST.E.U8 desc[UR12][R4.64+0x2e], R9 ;  /* 0x00002e0904007985 */ /* 0x0001e2000c10110c */
[----:B-1----:R-:W-:-:S03]  /*8410*/  SHF.R.U32.HI R7, RZ, 0x18, R53 ;  /* 0x00000018ff077819 */ /* 0x002fc60000011635 */
[----:B------:R1:W-:Y:S01]  /*8420*/  ST.E.U8 desc[UR14][R4.64+0x2d], R11 ;  /* 0x00002d0b04007985 */ /* 0x0003e2000c10110e */
[----:B--2---:R-:W-:-:S03]  /*8430*/  SHF.R.U32.HI R3, RZ, 0x8, R51 ;  /* 0x00000008ff037819 */ /* 0x004fc60000011633 */
        /* <DEDUP_REMOVED lines=67> */
[--C-:B---3--:R-:W-:Y:S01]  /*8870*/  SHF.R.U32.HI R7, RZ, 0x18, R32.reuse ;  /* 0x00000018ff077819 */ /* 0x108fe20000011620 */
[----:B------:R0:W-:Y:S01]  /*8880*/  ST.E.U8 desc[UR4][R4.64+0x8], R33 ;  /* 0x0000082104007985 */ /* 0x0001e2000c101104 */
[----:B-1----:R-:W-:-:S03]  /*8890*/  SHF.R.U32.HI R15, RZ, 0x8, R32 ;  /* 0x00000008ff0f7819 */ /* 0x002fc60000011620 */
[----:B------:R0:W-:Y:S01]  /*88a0*/  ST.E.U8 desc[UR6][R4.64+0x10], R25 ;  /* 0x0000101904007985 */ /* 0x0001e2000c101106 */
[----:B--2---:R-:W-:-:S03]  /*88b0*/  IMAD.WIDE R2, R29, 0x8, R18 ;  /* 0x000000081d027825 */ /* 0x004fc600078e0212 */
[----:B------:R0:W-:Y:S01]  /*88c0*/  ST.E.U8 desc[UR4][R4.64+0x14], R39 ;  /* 0x0000142704007985 */ /* 0x0001e2000c101104 */
[----:B------:R-:W-:-:S03]  /*88d0*/  VIADD R29, R29, 0x1 ;  /* 0x000000011d1d7836 */ /* 0x000fc60000000000 */
        /* <DEDUP_REMOVED lines=24> */
.L_x_19:
[----:B------:R-:W-:Y:S05]  /*8a60*/  BSYNC.RECONVERGENT B7 ;  /* 0x0000000000077941 */ /* 0x000fea0003800200 */
.L_x_15:
[----:B------:R-:W-:Y:S01]  /*8a70*/  VIADD R26, R26, 0x1 ;  /* 0x000000011a1a7836 */ /* 0x000fe20000000000 */
[----:B------:R-:W-:-:S04]  /*8a80*/  ISETP.LT.AND P1, PT, R29, 0x7d0, PT ;  /* 0x000007d01d00780c */ /* 0x000fc80003f21270 */
[----:B------:R-:W-:-:S13]  /*8a90*/  ISETP.GE.AND P0, PT, R26, R29, PT ;  /* 0x0000001d1a00720c */ /* 0x000fda0003f06270 */
[----:B------:R-:W-:Y:S05]  /*8aa0*/  @!P0 BRA P1, `(.L_x_26) ;  /* 0xffffffac00c08947 */ /* 0x000fea000083ffff */
[----:B------:R-:W-:Y:S05]  /*8ab0*/  BSYNC.RECONVERGENT B8 ;  /* 0x0000000000087941 */ /* 0x000fea0003800200 */
.L_x_3:
[----:B------:R-:W-:Y:S01]  /*8ac0*/  ISETP.NE.AND P1, PT, R26, R29, PT ;  /* 0x0000001d1a00720c */ /* 0x000fe20003f25270 */
[----:B------:R-:W-:Y:S01]  /*8ad0*/  BSSY.RECONVERGENT B0, `(.L_x_27) ;  /* 0x000000b000007945 */ /* 0x000fe20003800200 */
[----:B------:R-:W-:-:S11]  /*8ae0*/  ISETP.GE.AND P0, PT, R29, 0x1, PT ;  /* 0x000000011d00780c */ /* 0x000fd60003f06270 */
[----:B------:R-:W-:Y:S05]  /*8af0*/  @P1 BRA `(.L_x_28) ;  /* 0x0000000000201947 */ /* 0x000fea0003800000 */
[----:B0-----:R-:W0:Y:S01]  /*8b00*/  LDC.64 R2, c[0x0][0x388] ;  /* 0x0000e200ff027b82 */ /* 0x001e220000000a00 */
[----:B------:R-:W-:Y:S02]  /*8b10*/  R2UR UR4, R22 ;  /* 0x00000000160472ca */ /* 0x000fe400000e0000 */
[----:B------:R-:W-:-:S13]  /*8b20*/  R2UR UR5, R23 ;  /* 0x00000000170572ca */ /* 0x000fda00000e0000 */
[----:B0-----:R-:W2:Y:S02]  /*8b30*/  LDG.E R0, desc[UR4][R2.64] ;  /* 0x0000000402007981 */ /* 0x001ea4000c1e1900 */
[----:B--2---:R-:W-:-:S13]  /*8b40*/  ISETP.GT.AND P1, PT, R29, R0, PT ;  /* 0x000000001d00720c */ /* 0x004fda0003f24270 */
[----:B------:R-:W-:Y:S02]  /*8b50*/  @P1 R2UR UR4, R22 ;  /* 0x00000000160412ca */ /* 0x000fe400000e0000 */
[----:B------:R-:W-:-:S13]  /*8b60*/  @P1 R2UR UR5, R23 ;  /* 0x00000000170512ca */ /* 0x000fda00000e0000 */
[----:B------:R1:W-:Y:S02]  /*8b70*/  @P1 STG.E desc[UR4][R2.64], R29 ;  /* 0x0000001d02001986 */ /* 0x0003e4000c101904 */
.L_x_28:
[----:B------:R-:W-:Y:S05]  /*8b80*/  BSYNC.RECONVERGENT B0 ;  /* 0x0000000000007941 */ /* 0x000fea0003800200 */
.L_x_27:
[----:B------:R-:W-:Y:S04]  /*8b90*/  BSSY.RECONVERGENT B7, `(.L_x_29) ;  /* 0x00000e4000077945 */ /* 0x000fe80003800200 */
[----:B------:R-:W-:Y:S05]  /*8ba0*/  @!P0 BRA `(.L_x_30) ;  /* 0x0000000c00888947 */ /* 0x000fea0003800000 */
[C---:B------:R-:W-:Y:S01]  /*8bb0*/  ISETP.GE.U32.AND P0, PT, R29.reuse, 0x10, PT ;  /* 0x000000101d00780c */ /* 0x040fe20003f06070 */
[----:B------:R-:W-:Y:S01]  /*8bc0*/  BSSY.RECONVERGENT B6, `(.L_x_31) ;  /* 0x0000070000067945 */ /* 0x000fe20003800200 */
[----:B------:R-:W-:Y:S01]  /*8bd0*/  LOP3.LUT R26, R29, 0xf, RZ, 0xc0, !PT ;  /* 0x0000000f1d1a7812 */ /* 0x000fe200078ec0ff */
[----:B0-----:R-:W-:-:S10]  /*8be0*/  IMAD.MOV.U32 R25, RZ, RZ, RZ ;  /* 0x000000ffff197224 */ /* 0x001fd400078e00ff */
[----:B------:R-:W-:Y:S05]  /*8bf0*/  @!P0 BRA `(.L_x_32) ;  /* 0x0000000400b08947 */ /* 0x000fea0003800000 */
[----:B------:R-:W-:Y:S02]  /*8c00*/  IADD3 R18, P0, PT, R16, 0x40, RZ ;  /* 0x0000004010127810 */ /* 0x000fe40007f1e0ff */
[----:B------:R-:W-:-:S03]  /*8c10*/  LOP3.LUT R25, R29, 0x7ffffff0, RZ, 0xc0, !PT ;  /* 0x7ffffff01d197812 */ /* 0x000fc600078ec0ff */
[----:B------:R-:W-:Y:S02]  /*8c20*/  IMAD.X R19, RZ, RZ, R17, P0 ;  /* 0x000000ffff137224 */ /* 0x000fe400000e0611 */
[----:B------:R-:W-:-:S07]  /*8c30*/  IMAD.MOV R24, RZ, RZ, -R25 ;  /* 0x000000ffff187224 */ /* 0x000fce00078e0a19 */
.L_x_49:
[----:B------:R-:W-:Y:S02]  /*8c40*/  R2UR UR4, R22 ;  /* 0x00000000160472ca */ /* 0x000fe400000e0000 */
[----:B------:R-:W-:-:S13]  /*8c50*/  R2UR UR5, R23 ;  /* 0x00000000170572ca */ /* 0x000fda00000e0000 */
[----:B------:R0:W5:Y:S01]  /*8c60*/  LD.E.64 R4, desc[UR4][R18.64+-0x40] ;  /* 0xffffc00412047980 */ /* 0x000162000c101b00 */
[----:B-1----:R-:W-:Y:S01]  /*8c70*/  MOV R2, 0x8 ;  /* 0x0000000800027802 */ /* 0x002fe20000000f00 */
[----:B------:R-:W-:-:S03]  /*8c80*/  VIADD R24, R24, 0x10 ;  /* 0x0000001018187836 */ /* 0x000fc60000000000 */
[----:B------:R0:W1:Y:S02]  /*8c90*/  LDC.64 R6, c[0x4][R2] ;  /* 0x0100000002067b82 */ /* 0x0000640000000a00 */
[----:B------:R-:W-:-:S04]  /*8ca0*/  ISETP.NE.AND P0, PT, R24, RZ, PT ;  /* 0x000000ff1800720c */ /* 0x000fc80003f05270 */
[----:B------:R-:W-:-:S09]  /*8cb0*/  P2R R0, PR, RZ, 0x1 ;  /* 0x00000001ff007803 */ /* 0x000fd20000000000 */
[----:B------:R-:W-:-:S07]  /*8cc0*/  LEPC R20, `(.L_x_33) ;  /* 0x000000001014794e */ /* 0x000fce0000000000 */
[----:B01---5:R-:W-:Y:S05]  /*8cd0*/  CALL.ABS.NOINC R6 ;  /* 0x0000000006007343 */ /* 0x023fea0003c00000 */
.L_x_33:
[----:B------:R-:W-:Y:S02]  /*8ce0*/  R2UR UR4, R22 ;  /* 0x00000000160472ca */ /* 0x000fe400000e0000 */
[----:B------:R-:W-:-:S13]  /*8cf0*/  R2UR UR5, R23 ;  /* 0x00000000170572ca */ /* 0x000fda00000e0000 */
[----:B------:R0:W5:Y:S01]  /*8d00*/  LD.E.64 R4, desc[UR4][R18.64+-0x38] ;  /* 0xffffc80412047980 */ /* 0x000162000c101b00 */
[----:B------:R0:W1:Y:S02]  /*8d10*/  LDC.64 R6, c[0x4][R2] ;  /* 0x0100000002067b82 */ /* 0x0000640000000a00 */
[----:B------:R-:W-:-:S07]  /*8d20*/  LEPC R20, `(.L_x_34) ;  /* 0x000000001014794e */ /* 0x000fce0000000000 */
[----:B01---5:R-:W-:Y:S05]  /*8d30*/  CALL.ABS.NOINC R6 ;  /* 0x0000000006007343 */ /* 0x023fea0003c00000 */
.L_x_34:
[----:B------:R-:W-:Y:S02]  /*8d40*/  R2UR UR4, R22 ;  /* 0x00000000160472ca */ /* 0x000fe400000e0000 */
[----:B------:R-:W-:-:S13]  /*8d50*/  R2UR UR5, R23 ;  /* 0x00000000170572ca */ /* 0x000fda00000e0000 */
[----:B------:R0:W5:Y:S01]  /*8d60*/  LD.E.64 R4, desc[UR4][R18.64+-0x30] ;  /* 0xffffd00412047980 */ /* 0x000162000c101b00 */
[----:B------:R0:W1:Y:S02]  /*8d70*/  LDC.64 R6, c[0x4][R2] ;  /* 0x0100000002067b82 */ /* 0x0000640000000a00 */
[----:B------:R-:W-:-:S07]  /*8d80*/  LEPC R20, `(.L_x_35) ;  /* 0x000000001014794e */ /* 0x000fce0000000000 */
[----:B01---5:R-:W-:Y:S05]  /*8d90*/  CALL.ABS.NOINC R6 ;  /* 0x0000000006007343 */ /* 0x023fea0003c00000 */
.L_x_35:
[----:B------:R-:W-:Y:S02]  /*8da0*/  R2UR UR4, R22 ;  /* 0x00000000160472ca */ /* 0x000fe400000e0000 */
[----:B------:R-:W-:-:S13]  /*8db0*/  R2UR UR5, R23 ;  /* 0x00000000170572ca */ /* 0x000fda00000e0000 */
[----:B------:R0:W5:Y:S01]  /*8dc0*/  LD.E.64 R4, desc[UR4][R18.64+-0x28] ;  /* 0xffffd80412047980 */ /* 0x000162000c101b00 */
[----:B------:R0:W1:Y:S02]  /*8dd0*/  LDC.64 R6, c[0x4][R2] ;  /* 0x0100000002067b82 */ /* 0x0000640000000a00 */
[----:B------:R-:W-:-:S07]  /*8de0*/  LEPC R20, `(.L_x_36) ;  /* 0x000000001014794e */ /* 0x000fce0000000000 */
[----:B01---5:R-:W-:Y:S05]  /*8df0*/  CALL.ABS.NOINC R6 ;  /* 0x0000000006007343 */ /* 0x023fea0003c00000 */
.L_x_36:
[----:B------:R-:W-:Y:S02]  /*8e00*/  R2UR UR4, R22 ;  /* 0x00000000160472ca */ /* 0x000fe400000e0000 */
[----:B------:R-:W-:-:S13]  /*8e10*/  R2UR UR5, R23 ;  /* 0x00000000170572ca */ /* 0x000fda00000e0000 */
[----:B------:R0:W5:Y:S01]  /*8e20*/  LD.E.64 R4, desc[UR4][R18.64+-0x20] ;  /* 0xffffe00412047980 */ /* 0x000162000c101b00 */
[----:B------:R0:W1:Y:S02]  /*8e30*/  LDC.64 R6, c[0x4][R2] ;  /* 0x0100000002067b82 */ /* 0x0000640000000a00 */
[----:B------:R-:W-:-:S07]  /*8e40*/  LEPC R20, `(.L_x_37) ;  /* 0x000000001014794e */ /* 0x000fce0000000000 */
[----:B01---5:R-:W-:Y:S05]  /*8e50*/  CALL.ABS.NOINC R6 ;  /* 0x0000000006007343 */ /* 0x023fea0003c00000 */
.L_x_37:
[----:B------:R-:W-:Y:S02]  /*8e60*/  R2UR UR4, R22 ;  /* 0x00000000160472ca */ /* 0x000fe400000e0000 */
[----:B------:R-:W-:-:S13]  /*8e70*/  R2UR UR5, R23 ;  /* 0x00000000170572ca */ /* 0x000fda00000e0000 */
[----:B------:R0:W5:Y:S01]  /*8e80*/  LD.E.64 R4, desc[UR4][R18.64+-0x18] ;  /* 0xffffe80412047980 */ /* 0x000162000c101b00 */
[----:B------:R0:W1:Y:S02]  /*8e90*/  LDC.64 R6, c[0x4][R2] ;  /* 0x0100000002067b82 */ /* 0x0000640000000a00 */
[----:B------:R-:W-:-:S07]  /*8ea0*/  LEPC R20, `(.L_x_38) ;  /* 0x000000001014794e */ /* 0x000fce0000000000 */
[----:B01---5:R-:W-:Y:S05]  /*8eb0*/  CALL.ABS.NOINC R6 ;  /* 0x0000000006007343 */ /* 0x023fea0003c00000 */
.L_x_38:
[----:B------:R-:W-:Y:S02]  /*8ec0*/  R2UR UR4, R22 ;  /* 0x00000000160472ca */ /* 0x000fe400000e0000 */
[----:B------:R-:W-:-:S13]  /*8ed0*/  R2UR UR5, R23 ;  /* 0x00000000170572ca */ /* 0x000fda00000e0000 */
[----:B------:R0:W5:Y:S01]  /*8ee0*/  LD.E.64 R4, desc[UR4][R18.64+-0x10] ;  /* 0xfffff00412047980 */ /* 0x000162000c101b00 */
[----:B------:R0:W1:Y:S02]  /*8ef0*/  LDC.64 R6, c[0x4][R2] ;  /* 0x0100000002067b82 */ /* 0x0000640000000a00 */
[----:B------:R-:W-:-:S07]  /*8f00*/  LEPC R20, `(.L_x_39) ;  /* 0x000000001014794e */ /* 0x000fce0000000000 */
[----:B01---5:R-:W-:Y:S05]  /*8f10*/  CALL.ABS.NOINC R6 ;  /* 0x0000000006007343 */ /* 0x023fea0003c00000 */
.L_x_39:
[----:B------:R-:W-:Y:S02]  /*8f20*/  R2UR UR4, R22 ;  /* 0x00000000160472ca */ /* 0x000fe400000e0000 */
[----:B------:R-:W-:-:S13]  /*8f30*/  R2UR UR5, R23 ;  /* 0x00000000170572ca */ /* 0x000fda00000e0000 */
[----:B------:R0:W5:Y:S01]  /*8f40*/  LD.E.64 R4, desc[UR4][R18.64+-0x8] ;  /* 0xfffff80412047980 */ /* 0x000162000c101b00 */
[----:B------:R0:W1:Y:S02]  /*8f50*/  LDC.64 R6, c[0x4][R2] ;  /* 0x0100000002067b82 */ /* 0x0000640000000a00 */
[----:B------:R-:W-:-:S07]  /*8f60*/  LEPC R20, `(.L_x_40) ;  /* 0x000000001014794e */ /* 0x000fce0000000000 */
[----:B01---5:R-:W-:Y:S05]  /*8f70*/  CALL.ABS.NOINC R6 ;  /* 0x0000000006007343 */ /* 0x023fea0003c00000 */
.L_x_40:
[----:B------:R-:W-:Y:S02]  /*8f80*/  R2UR UR4, R22 ;  /* 0x00000000160472ca */ /* 0x000fe400000e0000 */
[----:B------:R-:W-:-:S13]  /*8f90*/  R2UR UR5, R23 ;  /* 0x00000000170572ca */ /* 0x000fda00000e0000 */
[----:B------:R0:W5:Y:S01]  /*8fa0*/  LD.E.64 R4, desc[UR4][R18.64] ;  /* 0x0000000412047980 */ /* 0x000162000c101b00 */
[----:B------:R0:W1:Y:S02]  /*8fb0*/  LDC.64 R6, c[0x4][R2] ;  /* 0x0100000002067b82 */ /* 0x0000640000000a00 */
[----:B------:R-:W-:-:S07]  /*8fc0*/  LEPC R20, `(.L_x_41) ;  /* 0x000000001014794e */ /* 0x000fce0000000000 */
[----:B01---5:R-:W-:Y:S05]  /*8fd0*/  CALL.ABS.NOINC R6 ;  /* 0x0000000006007343 */ /* 0x023fea0003c00000 */
.L_x_41:
[----:B------:R-:W-:Y:S02]  /*8fe0*/  R2UR UR4, R22 ;  /* 0x00000000160472ca */ /* 0x000fe400000e0000 */
[----:B------:R-:W-:-:S13]  /*8ff0*/  R2UR UR5, R23 ;  /* 0x00000000170572ca */ /* 0x000fda00000e0000 */
[----:B------:R0:W5:Y:S01]  /*9000*/  LD.E.64 R4, desc[UR4][R18.64+0x8] ;  /* 0x0000080412047980 */ /* 0x000162000c101b00 */
[----:B------:R0:W1:Y:S02]  /*9010*/  LDC.64 R6, c[0x4][R2] ;  /* 0x0100000002067b82 */ /* 0x0000640000000a00 */
[----:B------:R-:W-:-:S07]  /*9020*/  LEPC R20, `(.L_x_42) ;  /* 0x000000001014794e */ /* 0x000fce0000000000 */
[----:B01---5:R-:W-:Y:S05]  /*9030*/  CALL.ABS.NOINC R6 ;  /* 0x0000000006007343 */ /* 0x023fea0003c00000 */
.L_x_42:
[----:B------:R-:W-:Y:S02]  /*9040*/  R2UR UR4, R22 ;  /* 0x00000000160472ca */ /* 0x000fe400000e0000 */
[----:B------:R-:W-:-:S13]  /*9050*/  R2UR UR5, R23 ;  /* 0x00000000170572ca */ /* 0x000fda00000e0000 */
[----:B------:R0:W5:Y:S01]  /*9060*/  LD.E.64 R4, desc[UR4][R18.64+0x10] ;  /* 0x0000100412047980 */ /* 0x000162000c101b00 */
[----:B------:R0:W1:Y:S02]  /*9070*/  LDC.64 R6, c[0x4][R2] ;  /* 0x0100000002067b82 */ /* 0x0000640000000a00 */
[----:B------:R-:W-:-:S07]  /*9080*/  LEPC R20, `(.L_x_43) ;  /* 0x000000001014794e */ /* 0x000fce0000000000 */
[----:B01---5:R-:W-:Y:S05]  /*9090*/  CALL.ABS.NOINC R6 ;  /* 0x0000000006007343 */ /* 0x023fea0003c00000 */
.L_x_43:
[----:B------:R-:W-:Y:S02]  /*90a0*/  R2UR UR4, R22 ;  /* 0x00000000160472ca */ /* 0x000fe400000e0000 */
[----:B------:R-:W-:-:S13]  /*90b0*/  R2UR UR5, R23 ;  /* 0x00000000170572ca */ /* 0x000fda00000e0000 */
[----:B------:R0:W5:Y:S01]  /*90c0*/  LD.E.64 R4, desc[UR4][R18.64+0x18] ;  /* 0x0000180412047980 */ /* 0x000162000c101b00 */
[----:B------:R0:W1:Y:S02]  /*90d0*/  LDC.64 R6, c[0x4][R2] ;  /* 0x0100000002067b82 */ /* 0x0000640000000a00 */
[----:B------:R-:W-:-:S07]  /*90e0*/  LEPC R20, `(.L_x_44) ;  /* 0x000000001014794e */ /* 0x000fce0000000000 */
[----:B01---5:R-:W-:Y:S05]  /*90f0*/  CALL.ABS.NOINC R6 ;  /* 0x0000000006007343 */ /* 0x023fea0003c00000 */
.L_x_44:
[----:B------:R-:W-:Y:S02]  /*9100*/  R2UR UR4, R22 ;  /* 0x00000000160472ca */ /* 0x000fe400000e0000 */
[----:B------:R-:W-:-:S13]  /*9110*/  R2UR UR5, R23 ;  /* 0x00000000170572ca */ /* 0x000fda00000e0000 */
[----:B------:R0:W5:Y:S01]  /*9120*/  LD.E.64 R4, desc[UR4][R18.64+0x20] ;  /* 0x0000200412047980 */ /* 0x000162000c101b00 */
[----:B------:R0:W1:Y:S02]  /*9130*/  LDC.64 R6, c[0x4][R2] ;  /* 0x0100000002067b82 */ /* 0x0000640000000a00 */
[----:B------:R-:W-:-:S07]  /*9140*/  LEPC R20, `(.L_x_45) ;  /* 0x000000001014794e */ /* 0x000fce0000000000 */
[----:B01---5:R-:W-:Y:S05]  /*9150*/  CALL.ABS.NOINC R6 ;  /* 0x0000000006007343 */ /* 0x023fea0003c00000 */
.L_x_45:
[----:B------:R-:W-:Y:S02]  /*9160*/  R2UR UR4, R22 ;  /* 0x00000000160472ca */ /* 0x000fe400000e0000 */
[----:B------:R-:W-:-:S13]  /*9170*/  R2UR UR5, R23 ;  /* 0x00000000170572ca */ /* 0x000fda00000e0000 */
[----:B------:R0:W5:Y:S01]  /*9180*/  LD.E.64 R4, desc[UR4][R18.64+0x28] ;  /* 0x0000280412047980 */ /* 0x000162000c101b00 */
[----:B------:R0:W1:Y:S02]  /*9190*/  LDC.64 R6, c[0x4][R2] ;  /* 0x0100000002067b82 */ /* 0x0000640000000a00 */
[----:B------:R-:W-:-:S07]  /*91a0*/  LEPC R20, `(.L_x_46) ;  /* 0x000000001014794e */ /* 0x000fce0000000000 */
[----:B01---5:R-:W-:Y:S05]  /*91b0*/  CALL.ABS.NOINC R6 ;  /* 0x0000000006007343 */ /* 0x023fea0003c00000 */
.L_x_46:
[----:B------:R-:W-:Y:S02]  /*91c0*/  R2UR UR4, R22 ;  /* 0x00000000160472ca */ /* 0x000fe400000e0000 */
[----:B------:R-:W-:-:S13]  /*91d0*/  R2UR UR5, R23 ;  /* 0x00000000170572ca */ /* 0x000fda00000e0000 */
[----:B------:R0:W5:Y:S01]  /*91e0*/  LD.E.64 R4, desc[UR4][R18.64+0x30] ;  /* 0x0000300412047980 */ /* 0x000162000c101b00 */
[----:B------:R0:W1:Y:S02]  /*91f0*/  LDC.64 R6, c[0x4][R2] ;  /* 0x0100000002067b82 */ /* 0x0000640000000a00 */
[----:B------:R-:W-:-:S07]  /*9200*/  LEPC R20, `(.L_x_47) ;  /* 0x000000001014794e */ /* 0x000fce0000000000 */
[----:B01---5:R-:W-:Y:S05]  /*9210*/  CALL.ABS.NOINC R6 ;  /* 0x0000000006007343 */ /* 0x023fea0003c00000 */
.L_x_47:
[----:B------:R-:W-:Y:S02]  /*9220*/  R2UR UR4, R22 ;  /* 0x00000000160472ca */ /* 0x000fe400000e0000 */
[----:B------:R-:W-:-:S13]  /*9230*/  R2UR UR5, R23 ;  /* 0x00000000170572ca */ /* 0x000fda00000e0000 */
[----:B------:R0:W5:Y:S01]  /*9240*/  LD.E.64 R4, desc[UR4][R18.64+0x38] ;  /* 0x0000380412047980 */ /* 0x000162000c101b00 */
[----:B------:R-:W1:Y:S02]  /*9250*/  LDC.64 R2, c[0x4][R2] ;  /* 0x0100000002027b82 */ /* 0x000e640000000a00 */
[----:B------:R-:W-:-:S07]  /*9260*/  LEPC R20, `(.L_x_48) ;  /* 0x000000001014794e */ /* 0x000fce0000000000 */
[----:B01---5:R-:W-:Y:S05]  /*9270*/  CALL.ABS.NOINC R2 ;  /* 0x0000000002007343 */ /* 0x023fea0003c00000 */
.L_x_48:
[----:B------:R-:W-:Y:S02]  /*9280*/  ISETP.NE.AND P6, PT, R24, RZ, PT ;  /* 0x000000ff1800720c */ /* 0x000fe40003fc5270 */
[----:B------:R-:W-:-:S05]  /*9290*/  IADD3 R18, P0, PT, R18, 0x80, RZ ;  /* 0x0000008012127810 */ /* 0x000fca0007f1e0ff */
[----:B------:R-:W-:-:S06]  /*92a0*/  IMAD.X R19, RZ, RZ, R19, P0 ;  /* 0x000000ffff137224 */ /* 0x000fcc00000e0613 */
[----:B------:R-:W-:Y:S05]  /*92b0*/  @P6 BRA `(.L_x_49) ;  /* 0xfffffff800606947 */ /* 0x000fea000383ffff */
.L_x_32:
[----:B------:R-:W-:Y:S05]  /*92c0*/  BSYNC.RECONVERGENT B6 ;  /* 0x0000000000067941 */ /* 0x000fea0003800200 */
.L_x_31:
[----:B------:R-:W-:-:S13]  /*92d0*/  ISETP.NE.AND P0, PT, R26, RZ, PT ;  /* 0x000000ff1a00720c */ /* 0x000fda0003f05270 */
[----:B------:R-:W-:Y:S05]  /*92e0*/  @!P0 BRA `(.L_x_30) ;  /* 0x0000000400b88947 */ /* 0x000fea0003800000 */
[----:B------:R-:W-:Y:S01]  /*92f0*/  ISETP.GE.U32.AND P0, PT, R26, 0x8, PT ;  /* 0x000000081a00780c */ /* 0x000fe20003f06070 */
[----:B------:R-:W-:Y:S01]  /*9300*/  BSSY.RECONVERGENT B6, `(.L_x_50) ;  /* 0x0000036000067945 */ /* 0x000fe20003800200 */
[----:B------:R-:W-:-:S11]  /*9310*/  LOP3.LUT R24, R29, 0x7, RZ, 0xc0, !PT ;  /* 0x000000071d187812 */ /* 0x000fd600078ec0ff */
[----:B------:R-:W-:Y:S05]  /*9320*/  @!P0 BRA `(.L_x_51) ;  /* 0x0000000000cc8947 */ /* 0x000fea0003800000 */
[----:B------:R-:W-:Y:S01]  /*9330*/  R2UR UR4, R22 ;  /* 0x00000000160472ca */ /* 0x000fe200000e0000 */
[----:B------:R-:W-:Y:S01]  /*9340*/  IMAD.WIDE.U32 R18, R25, 0x8, R16 ;  /* 0x0000000819127825 */ /* 0x000fe200078e0010 */
[----:B------:R-:W-:-:S13]  /*9350*/  R2UR UR5, R23 ;  /* 0x00000000170572ca */ /* 0x000fda00000e0000 */
[----:B------:R0:W5:Y:S01]  /*9360*/  LD.E.64 R4, desc[UR4][R18.64] ;  /* 0x0000000412047980 */ /* 0x000162000c101b00 */
[----:B-1----:R-:W-:-:S04]  /*9370*/  MOV R2, 0x8 ;  /* 0x0000000800027802 */ /* 0x002fc80000000f00 */
[----:B------:R0:W1:Y:S03]  /*9380*/  LDC.64 R6, c[0x4][R2] ;  /* 0x0100000002067b82 */ /* 0x0000660000000a00 */
[----:B------:R-:W-:-:S07]  /*9390*/  LEPC R20, `(.L_x_52) ;  /* 0x000000001014794e */ /* 0x000fce0000000000 */
[----:B01---5:R-:W-:Y:S05]  /*93a0*/  CALL.ABS.NOINC R6 ;  /* 0x0000000006007343 */ /* 0x023fea0003c00000 */
.L_x_52:
[----:B------:R-:W-:Y:S02]  /*93b0*/  R2UR UR4, R22 ;  /* 0x00000000160472ca */ /* 0x000fe400000e0000 */
[----:B------:R-:W-:-:S13]  /*93c0*/  R2UR UR5, R23 ;  /* 0x00000000170572ca */ /* 0x000fda00000e0000 */
[----:B------:R0:W5:Y:S01]  /*93d0*/  LD.E.64 R4, desc[UR4][R18.64+0x8] ;  /* 0x0000080412047980 */ /* 0x000162000c101b00 */
[----:B------:R0:W1:Y:S02]  /*93e0*/  LDC.64 R6, c[0x4][R2] ;  /* 0x0100000002067b82 */ /* 0x0000640000000a00 */
[----:B------:R-:W-:-:S07]  /*93f0*/  LEPC R20, `(.L_x_53) ;  /* 0x000000001014794e */ /* 0x000fce0000000000 */
[----:B01---5:R-:W-:Y:S05]  /*9400*/  CALL.ABS.NOINC R6 ;  /* 0x0000000006007343 */ /* 0x023fea0003c00000 */
.L_x_53:
[----:B------:R-:W-:Y:S02]  /*9410*/  R2UR UR4, R22 ;  /* 0x00000000160472ca */ /* 0x000fe400000e0000 */
[----:B------:R-:W-:-:S13]  /*9420*/  R2UR UR5, R23 ;  /* 0x00000000170572ca */ /* 0x000fda00000e0000 */
[----:B------:R0:W5:Y:S01]  /*9430*/  LD.E.64 R4, desc[UR4][R18.64+0x10] ;  /* 0x0000100412047980 */ /* 0x000162000c101b00 */
[----:B------:R0:W1:Y:S02]  /*9440*/  LDC.64 R6, c[0x4][R2] ;  /* 0x0100000002067b82 */ /* 0x0000640000000a00 */
[----:B------:R-:W-:-:S07]  /*9450*/  LEPC R20, `(.L_x_54) ;  /* 0x000000001014794e */ /* 0x000fce0000000000 */
[----:B01---5:R-:W-:Y:S05]  /*9460*/  CALL.ABS.NOINC R6 ;  /* 0x0000000006007343 */ /* 0x023fea0003c00000 */
.L_x_54:
[----:B------:R-:W-:Y:S02]  /*9470*/  R2UR UR4, R22 ;  /* 0x00000000160472ca */ /* 0x000fe400000e0000 */
[----:B------:R-:W-:-:S13]  /*9480*/  R2UR UR5, R23 ;  /* 0x00000000170572ca */ /* 0x000fda00000e0000 */
[----:B------:R0:W5:Y:S01]  /*9490*/  LD.E.64 R4, desc[UR4][R18.64+0x18] ;  /* 0x0000180412047980 */ /* 0x000162000c101b00 */
[----:B------:R0:W1:Y:S02]  /*94a0*/  LDC.64 R6, c[0x4][R2] ;  /* 0x0100000002067b82 */ /* 0x0000640000000a00 */
[----:B------:R-:W-:-:S07]  /*94b0*/  LEPC R20, `(.L_x_55) ;  /* 0x000000001014794e */ /* 0x000fce0000000000 */
[----:B01---5:R-:W-:Y:S05]  /*94c0*/  CALL.ABS.NOINC R6 ;  /* 0x0000000006007343 */ /* 0x023fea0003c00000 */
.L_x_55:
[----:B------:R-:W-:Y:S02]  /*94d0*/  R2UR UR4, R22 ;  /* 0x00000000160472ca */ /* 0x000fe400000e0000 */
[----:B------:R-:W-:-:S13]  /*94e0*/  R2UR UR5, R23 ;  /* 0x00000000170572ca */ /* 0x000fda00000e0000 */
[----:B------:R0:W5:Y:S01]  /*94f0*/  LD.E.64 R4, desc[UR4][R18.64+0x20] ;  /* 0x0000200412047980 */ /* 0x000162000c101b00 */
[----:B------:R0:W1:Y:S02]  /*9500*/  LDC.64 R6, c[0x4][R2] ;  /* 0x0100000002067b82 */ /* 0x0000640000000a00 */
[----:B------:R-:W-:-:S07]  /*9510*/  LEPC R20, `(.L_x_56) ;  /* 0x000000001014794e */ /* 0x000fce0000000000 */
[----:B01---5:R-:W-:Y:S05]  /*9520*/  CALL.ABS.NOINC R6 ;  /* 0x0000000006007343 */ /* 0x023fea0003c00000 */
.L_x_56:
[----:B------:R-:W-:Y:S02]  /*9530*/  R2UR UR4, R22 ;  /* 0x00000000160472ca */ /* 0x000fe400000e0000 */
[----:B------:R-:W-:-:S13]  /*9540*/  R2UR UR5, R23 ;  /* 0x00000000170572ca */ /* 0x000fda00000e0000 */
[----:B------:R0:W5:Y:S01]  /*9550*/  LD.E.64 R4, desc[UR4][R18.64+0x28] ;  /* 0x0000280412047980 */ /* 0x000162000c101b00 */
[----:B------:R0:W1:Y:S02]  /*9560*/  LDC.64 R6, c[0x4][R2] ;  /* 0x0100000002067b82 */ /* 0x0000640000000a00 */
[----:B------:R-:W-:-:S07]  /*9570*/  LEPC R20, `(.L_x_57) ;  /* 0x000000001014794e */ /* 0x000fce0000000000 */
[----:B01---5:R-:W-:Y:S05]  /*9580*/  CALL.ABS.NOINC R6 ;  /* 0x0000000006007343 */ /* 0x023fea0003c00000 */
.L_x_57:
[----:B------:R-:W-:Y:S02]  /*9590*/  R2UR UR4, R22 ;  /* 0x00000000160472ca */ /* 0x000fe400000e0000 */
[----:B------:R-:W-:-:S13]  /*95a0*/  R2UR UR5, R23 ;  /* 0x00000000170572ca */ /* 0x000fda00000e0000 */
[----:B------:R0:W5:Y:S01]  /*95b0*/  LD.E.64 R4, desc[UR4][R18.64+0x30] ;  /* 0x0000300412047980 */ /* 0x000162000c101b00 */
[----:B------:R0:W1:Y:S02]  /*95c0*/  LDC.64 R6, c[0x4][R2] ;  /* 0x0100000002067b82 */ /* 0x0000640000000a00 */
[----:B------:R-:W-:-:S07]  /*95d0*/  LEPC R20, `(.L_x_58) ;  /* 0x000000001014794e */ /* 0x000fce0000000000 */
[----:B01---5:R-:W-:Y:S05]  /*95e0*/  CALL.ABS.NOINC R6 ;  /* 0x0000000006007343 */ /* 0x023fea0003c00000 */
.L_x_58:
[----:B------:R-:W-:Y:S02]  /*95f0*/  R2UR UR4, R22 ;  /* 0x00000000160472ca */ /* 0x000fe400000e0000 */
[----:B------:R-:W-:-:S13]  /*9600*/  R2UR UR5, R23 ;  /* 0x00000000170572ca */ /* 0x000fda00000e0000 */
[----:B------:R0:W5:Y:S01]  /*9610*/  LD.E.64 R4, desc[UR4][R18.64+0x38] ;  /* 0x0000380412047980 */ /* 0x000162000c101b00 */
[----:B------:R-:W1:Y:S02]  /*9620*/  LDC.64 R2, c[0x4][R2] ;  /* 0x0100000002027b82 */ /* 0x000e640000000a00 */
[----:B------:R-:W-:-:S07]  /*9630*/  LEPC R20, `(.L_x_59) ;  /* 0x000000001014794e */ /* 0x000fce0000000000 */
[----:B01---5:R-:W-:Y:S05]  /*9640*/  CALL.ABS.NOINC R2 ;  /* 0x0000000002007343 */ /* 0x023fea0003c00000 */
.L_x_59:
[----:B------:R-:W-:-:S07]  /*9650*/  VIADD R25, R25, 0x8 ;  /* 0x0000000819197836 */ /* 0x000fce0000000000 */
.L_x_51:
[----:B------:R-:W-:Y:S05]  /*9660*/  BSYNC.RECONVERGENT B6 ;  /* 0x0000000000067941 */ /* 0x000fea0003800200 */
.L_x_50:
[----:B------:R-:W-:-:S13]  /*9670*/  ISETP.NE.AND P0, PT, R24, RZ, PT ;  /* 0x000000ff1800720c */ /* 0x000fda0003f05270 */
[----:B------:R-:W-:Y:S05]  /*9680*/  @!P0 BRA `(.L_x_30) ;  /* 0x0000000000d08947 */ /* 0x000fea0003800000 */
[----:B------:R-:W-:Y:S01]  /*9690*/  ISETP.GE.U32.AND P0, PT, R24, 0x4, PT ;  /* 0x000000041800780c */ /* 0x000fe20003f06070 */
[----:B------:R-:W-:Y:S01]  /*96a0*/  BSSY.RECONVERGENT B6, `(.L_x_60) ;  /* 0x000001e000067945 */ /* 0x000fe20003800200 */
[----:B-1----:R-:W-:-:S11]  /*96b0*/  LOP3.LUT R29, R29, 0x3, RZ, 0xc0, !PT ;  /* 0x000000031d1d7812 */ /* 0x002fd600078ec0ff */
[----:B------:R-:W-:Y:S05]  /*96c0*/  @!P0 BRA `(.L_x_61) ;  /* 0x00000000006c8947 */ /* 0x000fea0003800000 */
[----:B------:R-:W-:Y:S01]  /*96d0*/  R2UR UR4, R22 ;  /* 0x00000000160472ca */ /* 0x000fe200000e0000 */
[----:B------:R-:W-:Y:S01]  /*96e0*/  IMAD.WIDE.U32 R18, R25, 0x8, R16 ;  /* 0x0000000819127825 */ /* 0x000fe200078e0010 */
[----:B------:R-:W-:-:S13]  /*96f0*/  R2UR UR5, R23 ;  /* 0x00000000170572ca */ /* 0x000fda00000e0000 */
[----:B------:R0:W5:Y:S01]  /*9700*/  LD.E.64 R4, desc[UR4][R18.64] ;  /* 0x0000000412047980 */ /* 0x000162000c101b00 */
[----:B------:R-:W-:-:S04]  /*9710*/  MOV R2, 0x8 ;  /* 0x0000000800027802 */ /* 0x000fc80000000f00 */
[----:B------:R0:W1:Y:S03]  /*9720*/  LDC.64 R6, c[0x4][R2] ;  /* 0x0100000002067b82 */ /* 0x0000660000000a00 */
[----:B------:R-:W-:-:S07]  /*9730*/  LEPC R20, `(.L_x_62) ;  /* 0x000000001014794e */ /* 0x000fce0000000000 */
[----:B01---5:R-:W-:Y:S05]  /*9740*/  CALL.ABS.NOINC R6 ;  /* 0x0000000006007343 */ /* 0x023fea0003c00000 */
.L_x_62:
[----:B------:R-:W-:Y:S02]  /*9750*/  R2UR UR4, R22 ;  /* 0x00000000160472ca */ /* 0x000fe400000e0000 */
[----:B------:R-:W-:-:S13]  /*9760*/  R2UR UR5, R23 ;  /* 0x00000000170572ca */ /* 0x000fda00000e0000 */
[----:B------:R0:W5:Y:S01]  /*9770*/  LD.E.64 R4, desc[UR4][R18.64+0x8] ;  /* 0x0000080412047980 */ /* 0x000162000c101b00 */
[----:B------:R0:W1:Y:S02]  /*9780*/  LDC.64 R6, c[0x4][R2] ;  /* 0x0100000002067b82 */ /* 0x0000640000000a00 */
[----:B------:R-:W-:-:S07]  /*9790*/  LEPC R20, `(.L_x_63) ;  /* 0x000000001014794e */ /* 0x000fce0000000000 */
[----:B01---5:R-:W-:Y:S05]  /*97a0*/  CALL.ABS.NOINC R6 ;  /* 0x0000000006007343 */ /* 0x023fea0003c00000 */
.L_x_63:
[----:B------:R-:W-:Y:S02]  /*97b0*/  R2UR UR4, R22 ;  /* 0x00000000160472ca */ /* 0x000fe400000e0000 */
[----:B------:R-:W-:-:S13]  /*97c0*/  R2UR UR5, R23 ;  /* 0x00000000170572ca */ /* 0x000fda00000e0000 */
[----:B------:R0:W5:Y:S01]  /*97d0*/  LD.E.64 R4, desc[UR4][R18.64+0x10] ;  /* 0x0000100412047980 */ /* 0x000162000c101b00 */
[----:B------:R0:W1:Y:S02]  /*97e0*/  LDC.64 R6, c[0x4][R2] ;  /* 0x0100000002067b82 */ /* 0x0000640000000a00 */
[----:B------:R-:W-:-:S07]  /*97f0*/  LEPC R20, `(.L_x_64) ;  /* 0x000000001014794e */ /* 0x000fce0000000000 */
[----:B01---5:R-:W-:Y:S05]  /*9800*/  CALL.ABS.NOINC R6 ;  /* 0x0000000006007343 */ /* 0x023fea0003c00000 */
.L_x_64:
[----:B------:R-:W-:Y:S02]  /*9810*/  R2UR UR4, R22 ;  /* 0x00000000160472ca */ /* 0x000fe400000e0000 */
[----:B------:R-:W-:-:S13]  /*9820*/  R2UR UR5, R23 ;  /* 0x00000000170572ca */ /* 0x000fda00000e0000 */
[----:B------:R0:W5:Y:S01]  /*9830*/  LD.E.64 R4, desc[UR4][R18.64+0x18] ;  /* 0x0000180412047980 */ /* 0x000162000c101b00 */
[----:B------:R-:W1:Y:S02]  /*9840*/  LDC.64 R2, c[0x4][R2] ;  /* 0x0100000002027b82 */ /* 0x000e640000000a00 */
[----:B------:R-:W-:-:S07]  /*9850*/  LEPC R20, `(.L_x_65) ;  /* 0x000000001014794e */ /* 0x000fce0000000000 */
[----:B01---5:R-:W-:Y:S05]  /*9860*/  CALL.ABS.NOINC R2 ;  /* 0x0000000002007343 */ /* 0x023fea0003c00000 */
.L_x_65:
[----:B------:R-:W-:-:S07]  /*9870*/  VIADD R25, R25, 0x4 ;  /* 0x0000000419197836 */ /* 0x000fce0000000000 */
.L_x_61:
[----:B------:R-:W-:Y:S05]  /*9880*/  BSYNC.RECONVERGENT B6 ;  /* 0x0000000000067941 */ /* 0x000fea0003800200 */
.L_x_60:
[----:B------:R-:W-:-:S13]  /*9890*/  ISETP.NE.AND P0, PT, R29, RZ, PT ;  /* 0x000000ff1d00720c */ /* 0x000fda0003f05270 */
[----:B------:R-:W-:Y:S05]  /*98a0*/  @!P0 BRA `(.L_x_30) ;  /* 0x0000000000488947 */ /* 0x000fea0003800000 */
[----:B------:R-:W-:-:S04]  /*98b0*/  IMAD.WIDE.U32 R2, R25, 0x8, R16 ;  /* 0x0000000819027825 */ /* 0x000fc800078e0010 */
[----:B------:R-:W-:Y:S02]  /*98c0*/  IMAD.MOV R18, RZ, RZ, -R29 ;  /* 0x000000ffff127224 */ /* 0x000fe400078e0a1d */
[----:B------:R-:W-:-:S07]  /*98d0*/  IMAD.MOV.U32 R19, RZ, RZ, R3 ;  /* 0x000000ffff137224 */ /* 0x000fce00078e0003 */
.L_x_67:
[----:B------:R-:W-:Y:S01]  /*98e0*/  R2UR UR4, R22 ;  /* 0x00000000160472ca */ /* 0x000fe200000e0000 */
[----:B------:R-:W-:Y:S01]  /*98f0*/  IMAD.MOV.U32 R3, RZ, RZ, R19 ;  /* 0x000000ffff037224 */ /* 0x000fe200078e0013 */
[----:B------:R-:W-:-:S13]  /*9900*/  R2UR UR5, R23 ;  /* 0x00000000170572ca */ /* 0x000fda00000e0000 */
[----:B------:R0:W5:Y:S01]  /*9910*/  LD.E.64 R4, desc[UR4][R2.64] ;  /* 0x0000000402047980 */ /* 0x000162000c101b00 */
[----:B------:R-:W-:Y:S01]  /*9920*/  VIADD R18, R18, 0x1 ;  /* 0x0000000112127836 */ /* 0x000fe20000000000 */
[----:B------:R-:W-:-:S04]  /*9930*/  MOV R0, 0x8 ;  /* 0x0000000800007802 */ /* 0x000fc80000000f00 */
[----:B------:R-:W-:Y:S01]  /*9940*/  ISETP.NE.AND P0, PT, R18, RZ, PT ;  /* 0x000000ff1200720c */ /* 0x000fe20003f05270 */
[----:B------:R1:W2:Y:S03]  /*9950*/  LDC.64 R6, c[0x4][R0] ;  /* 0x0100000000067b82 */ /* 0x0002a60000000a00 */
[----:B01----:R-:W-:-:S09]  /*9960*/  P2R R0, PR, RZ, 0x1 ;  /* 0x00000001ff007803 */ /* 0x003fd20000000000 */
[----:B------:R-:W-:-:S07]  /*9970*/  LEPC R20, `(.L_x_66) ;  /* 0x000000001014794e */ /* 0x000fce0000000000 */
[----:B--2--5:R-:W-:Y:S05]  /*9980*/  CALL.ABS.NOINC R6 ;  /* 0x0000000006007343 */ /* 0x024fea0003c00000 */
.L_x_66:
[----:B------:R-:W-:Y:S02]  /*9990*/  ISETP.NE.AND P6, PT, R18, RZ, PT ;  /* 0x000000ff1200720c */ /* 0x000fe40003fc5270 */
[----:B------:R-:W-:-:S05]  /*99a0*/  IADD3 R2, P0, PT, R2, 0x8, RZ ;  /* 0x0000000802027810 */ /* 0x000fca0007f1e0ff */
[----:B------:R-:W-:-:S06]  /*99b0*/  IMAD.X R19, RZ, RZ, R19, P0 ;  /* 0x000000ffff137224 */ /* 0x000fcc00000e0613 */
[----:B------:R-:W-:Y:S05]  /*99c0*/  @P6 BRA `(.L_x_67) ;  /* 0xfffffffc00c46947 */ /* 0x000fea000383ffff */
.L_x_30:
[----:B------:R-:W-:Y:S05]  /*99d0*/  BSYNC.RECONVERGENT B7 ;  /* 0x0000000000077941 */ /* 0x000fea0003800200 */
.L_x_29:
[----:B------:R-:W-:Y:S01]  /*99e0*/  MOV R0, 0x8 ;  /* 0x0000000800007802 */ /* 0x000fe20000000f00 */
[----:B0-----:R-:W-:Y:S02]  /*99f0*/  IMAD.MOV.U32 R4, RZ, RZ, R16 ;  /* 0x000000ffff047224 */ /* 0x001fe400078e0010 */
[----:B------:R-:W-:Y:S01]  /*9a00*/  IMAD.MOV.U32 R5, RZ, RZ, R17 ;  /* 0x000000ffff057224 */ /* 0x000fe200078e0011 */
[----:B-1----:R0:W1:Y:S06]  /*9a10*/  LDC.64 R2, c[0x4][R0] ;  /* 0x0100000000027b82 */ /* 0x00206c0000000a00 */
[----:B------:R-:W-:-:S07]  /*9a20*/  LEPC R20, `(.L_x_68) ;  /* 0x000000001014794e */ /* 0x000fce0000000000 */
[----:B01----:R-:W-:Y:S05]  /*9a30*/  CALL.ABS.NOINC R2 ;  /* 0x0000000002007343 */ /* 0x003fea0003c00000 */
.L_x_68:
[----:B------:R-:W-:Y:S05]  /*9a40*/  EXIT ;  /* 0x000000000000794d */ /* 0x000fea0003800000 */
.L_x_69:
[----:B------:R-:W-:-:S00]  /*9a50*/  BRA `(.L_x_69) ;  /* 0xfffffffc00fc7947 */ /* 0x000fc0000383ffff */
[----:B------:R-:W-:-:S00]  /*9a60*/  NOP ;  /* 0x0000000000007918 */ /* 0x000fc00000000000 */
        /* <DEDUP_REMOVED lines=9> */
.L_x_70:


//--------------------- .nv.shared.reserved.0     --------------------------
	.section	.nv.shared.reserved.0,"aw",@nobits
	.weak		__nv_reservedSMEM_offset_0_alias
	.size		__nv_reservedSMEM_offset_0_alias, 0, 64
	.other		__nv_reservedSMEM_offset_0_alias,@"STO_CUDA_RESERVED_SHARED STV_DEFAULT"
__nv_reservedSMEM_offset_0_alias:
	.zero		0
	.zero		64


//--------------------- .nv.constant0._Z4findiiPi --------------------------
	.section	.nv.constant0._Z4findiiPi,"a",@progbits
	.sectionflags	@""
	.align	4
.nv.constant0._Z4findiiPi:
	.zero		912


//--------------------- SYMBOLS --------------------------

	.type		.nv.reservedSmem.offset0,@object
	.size		.nv.reservedSmem.offset0,0x4
	.type		malloc,@function
	.type		free,@function
